	.target	sm_100a

	.elftype	@"ET_EXEC"


//--------------------- .note.nv.tkinfo           --------------------------
	.section	.note.nv.tkinfo,"",@"SHT_NOTE"
	.sectionflags	@"SHF_NOTE_NV_TKINFO"
	.tkinfo
        /*0018*/ 	.word	0x00000002
        /*0030*/ 	.string	""
        /*0030*/ 	.string	"ptxas"
        /*0030*/ 	.string	"Cuda compilation tools, release 13.0, V13.0.88"
        /*0030*/ 	.string	"Build cuda_13.0.r13.0/compiler.36424714_0"
        /*0030*/ 	.string	"-arch sm_100a -m 64 "



//--------------------- .note.nv.cuinfo           --------------------------
	.section	.note.nv.cuinfo,"",@"SHT_NOTE"
	.sectionflags	@"SHF_NOTE_NV_CUINFO"
        /*0018*/ 	.short	0x0002
        /*001a*/ 	.short	0x0064
        /*001c*/ 	.short	0x0082
	.zero		2


//--------------------- .nv.info                  --------------------------
	.section	.nv.info,"",@"SHT_CUDA_INFO"
	.align	4


	//----- nvinfo : EIATTR_REGCOUNT
	.align		4
        /*0000*/ 	.byte	0x04, 0x2f
        /*0002*/ 	.short	(.L_19 - .L_18)
	.align		4
.L_18:
        /*0004*/ 	.word	index@(_ZN7cutlass13device_kernelINS_4gemm6kernel13GemmUniversalIN4cute5tupleIJiiiiEEENS1_10collective13CollectiveMmaINS1_35MainloopSm100TmaUmmaWarpSpecializedILi2ELi2ELi4ENS5_IJNS4_1CILi1EEENSA_ILi8EEESB_EEEEENS5_IJNSA_ILi128EEESF_NSA_ILi64EEEEEENS_6half_tENS5_IJSB_llEEESI_NS5_IJlSB_lEEENS4_8TiledMMAINS4_8MMA_AtomIJNS4_20SM100_MMA_F16BF16_SSISI_SI_fLi128ELi128ELNS4_4UMMA5MajorE1ELSP_0ELNSO_7ScaleInE0ELSQ_0EEEEEENS4_6LayoutINS5_IJSB_SB_SB_EEENS5_IJNSA_ILi0EEESV_SV_EEEEENS5_IJNS4_10UnderscoreESY_SY_EEEEENS4_23SM90_TMA_LOAD_MULTICASTENS4_14ComposedLayoutINS4_7SwizzleILi3ELi4ELi3EEENS4_18smem_ptr_flag_bitsILi16EEENST_INS5_IJSG_SC_EEENS5_IJSB_SG_EEEEEEEvNS4_8identityENS4_13SM90_TMA_LOADENS12_IS14_S16_NST_INS5_IJSC_SG_EEENS5_IJSG_SB_EEEEEEEvS1B_EENS_8epilogue10collective18CollectiveEpilogueINS1I_23Sm100TmaWarpSpecializedILi4ELi2ELi32ELb1ELb0EEEJSH_NS5_IJNST_ISF_SB_EENST_INSA_ILi32EEESB_EEEEESI_SK_SI_SK_NS1I_6fusion15FusionCallbacksIS1M_NS1R_17LinearCombinationISI_fSI_fLNS_15FloatRoundStyleE2EEESH_S1Q_JEEENS4_5SM1004TMEM4LOAD26SM100_TMEM_LOAD_32dp32b32xES1C_NS12_INS13_ILi2ELi4ELi3EEES16_NST_INS5_IJSC_S1O_EEENS5_IJS1O_SB_EEEEEEENS4_39AutoVectorizingCopyWithAssumedAlignmentILi128EEENS4_14SM90_TMA_STOREES25_S27_S27_EEEvvEEEEvNT_6ParamsE)
        /*0008*/ 	.word	0x0000006e


	//----- nvinfo : EIATTR_FRAME_SIZE
	.align		4
.L_19:
        /*000c*/ 	.byte	0x04, 0x11
        /*000e*/ 	.short	(.L_21 - .L_20)
	.align		4
.L_20:
        /*0010*/ 	.word	index@($__internal_2_$__cuda_sm10x_tcgen05_guardrail_trap_unallocated_columns_being_dealloced)
        /*0014*/ 	.word	0x00000000


	//----- nvinfo : EIATTR_FRAME_SIZE
	.align		4
.L_21:
        /*0018*/ 	.byte	0x04, 0x11
        /*001a*/ 	.short	(.L_23 - .L_22)
	.align		4
.L_22:
        /*001c*/ 	.word	index@($__internal_1_$__cuda_sm10x_tcgen05_guardrail_trap_phase_invalid_during_alloc)
        /*0020*/ 	.word	0x00000000


	//----- nvinfo : EIATTR_FRAME_SIZE
	.align		4
.L_23:
        /*0024*/ 	.byte	0x04, 0x11
        /*0026*/ 	.short	(.L_25 - .L_24)
	.align		4
.L_24:
        /*0028*/ 	.word	index@($__internal_0_$__cuda_sm10x_tcgen05_guardrail_trap_col_being_dealloced_not_returned_by_alloc)
        /*002c*/ 	.word	0x00000000


	//----- nvinfo : EIATTR_FRAME_SIZE
	.align		4
.L_25:
        /*0030*/ 	.byte	0x04, 0x11
        /*0032*/ 	.short	(.L_27 - .L_26)
	.align		4
.L_26:
        /*0034*/ 	.word	index@(_ZN7cutlass13device_kernelINS_4gemm6kernel13GemmUniversalIN4cute5tupleIJiiiiEEENS1_10collective13CollectiveMmaINS1_35MainloopSm100TmaUmmaWarpSpecializedILi2ELi2ELi4ENS5_IJNS4_1CILi1EEENSA_ILi8EEESB_EEEEENS5_IJNSA_ILi128EEESF_NSA_ILi64EEEEEENS_6half_tENS5_IJSB_llEEESI_NS5_IJlSB_lEEENS4_8TiledMMAINS4_8MMA_AtomIJNS4_20SM100_MMA_F16BF16_SSISI_SI_fLi128ELi128ELNS4_4UMMA5MajorE1ELSP_0ELNSO_7ScaleInE0ELSQ_0EEEEEENS4_6LayoutINS5_IJSB_SB_SB_EEENS5_IJNSA_ILi0EEESV_SV_EEEEENS5_IJNS4_10UnderscoreESY_SY_EEEEENS4_23SM90_TMA_LOAD_MULTICASTENS4_14ComposedLayoutINS4_7SwizzleILi3ELi4ELi3EEENS4_18smem_ptr_flag_bitsILi16EEENST_INS5_IJSG_SC_EEENS5_IJSB_SG_EEEEEEEvNS4_8identityENS4_13SM90_TMA_LOADENS12_IS14_S16_NST_INS5_IJSC_SG_EEENS5_IJSG_SB_EEEEEEEvS1B_EENS_8epilogue10collective18CollectiveEpilogueINS1I_23Sm100TmaWarpSpecializedILi4ELi2ELi32ELb1ELb0EEEJSH_NS5_IJNST_ISF_SB_EENST_INSA_ILi32EEESB_EEEEESI_SK_SI_SK_NS1I_6fusion15FusionCallbacksIS1M_NS1R_17LinearCombinationISI_fSI_fLNS_15FloatRoundStyleE2EEESH_S1Q_JEEENS4_5SM1004TMEM4LOAD26SM100_TMEM_LOAD_32dp32b32xES1C_NS12_INS13_ILi2ELi4ELi3EEES16_NST_INS5_IJSC_S1O_EEENS5_IJS1O_SB_EEEEEEENS4_39AutoVectorizingCopyWithAssumedAlignmentILi128EEENS4_14SM90_TMA_STOREES25_S27_S27_EEEvvEEEEvNT_6ParamsE)
        /*0038*/ 	.word	0x00000000


	//----- nvinfo : EIATTR_MIN_STACK_SIZE
	.align		4
.L_27:
        /*003c*/ 	.byte	0x04, 0x12
        /*003e*/ 	.short	(.L_29 - .L_28)
	.align		4
.L_28:
        /*0040*/ 	.word	index@(_ZN7cutlass13device_kernelINS_4gemm6kernel13GemmUniversalIN4cute5tupleIJiiiiEEENS1_10collective13CollectiveMmaINS1_35MainloopSm100TmaUmmaWarpSpecializedILi2ELi2ELi4ENS5_IJNS4_1CILi1EEENSA_ILi8EEESB_EEEEENS5_IJNSA_ILi128EEESF_NSA_ILi64EEEEEENS_6half_tENS5_IJSB_llEEESI_NS5_IJlSB_lEEENS4_8TiledMMAINS4_8MMA_AtomIJNS4_20SM100_MMA_F16BF16_SSISI_SI_fLi128ELi128ELNS4_4UMMA5MajorE1ELSP_0ELNSO_7ScaleInE0ELSQ_0EEEEEENS4_6LayoutINS5_IJSB_SB_SB_EEENS5_IJNSA_ILi0EEESV_SV_EEEEENS5_IJNS4_10UnderscoreESY_SY_EEEEENS4_23SM90_TMA_LOAD_MULTICASTENS4_14ComposedLayoutINS4_7SwizzleILi3ELi4ELi3EEENS4_18smem_ptr_flag_bitsILi16EEENST_INS5_IJSG_SC_EEENS5_IJSB_SG_EEEEEEEvNS4_8identityENS4_13SM90_TMA_LOADENS12_IS14_S16_NST_INS5_IJSC_SG_EEENS5_IJSG_SB_EEEEEEEvS1B_EENS_8epilogue10collective18CollectiveEpilogueINS1I_23Sm100TmaWarpSpecializedILi4ELi2ELi32ELb1ELb0EEEJSH_NS5_IJNST_ISF_SB_EENST_INSA_ILi32EEESB_EEEEESI_SK_SI_SK_NS1I_6fusion15FusionCallbacksIS1M_NS1R_17LinearCombinationISI_fSI_fLNS_15FloatRoundStyleE2EEESH_S1Q_JEEENS4_5SM1004TMEM4LOAD26SM100_TMEM_LOAD_32dp32b32xES1C_NS12_INS13_ILi2ELi4ELi3EEES16_NST_INS5_IJSC_S1O_EEENS5_IJS1O_SB_EEEEEEENS4_39AutoVectorizingCopyWithAssumedAlignmentILi128EEENS4_14SM90_TMA_STOREES25_S27_S27_EEEvvEEEEvNT_6ParamsE)
        /*0044*/ 	.word	0x00000000
.L_29:


//--------------------- .nv.compat                --------------------------
	.section	.nv.compat,"",@"SHT_CUDA_COMPAT_INFO"
	.align	4
        /*0000*/ 	.byte	0x02, 0x09, 0x01, 0x00, 0x02, 0x02, 0x02, 0x00, 0x02, 0x05, 0x05, 0x00, 0x03, 0x07, 0x01, 0x01
        /*0010*/ 	.byte	0x02, 0x03, 0x01, 0x00, 0x02, 0x06, 0x01, 0x00, 0x04, 0x0b, 0x08, 0x00, 0x09, 0x00, 0x00, 0x00
        /*0020*/ 	.byte	0x00, 0x00, 0x00, 0x00


//--------------------- .nv.info._ZN7cutlass13device_kernelINS_4gemm6kernel13GemmUniversalIN4cute5tupleIJiiiiEEENS1_10collective13CollectiveMmaINS1_35MainloopSm100TmaUmmaWarpSpecializedILi2ELi2ELi4ENS5_IJNS4_1CILi1EEENSA_ILi8EEESB_EEEEENS5_IJNSA_ILi128EEESF_NSA_ILi64EEEEEENS_6half_tENS5_IJSB_llEEESI_NS5_IJlSB_lEEENS4_8TiledMMAINS4_8MMA_AtomIJNS4_20SM100_MMA_F16BF16_SSISI_SI_fLi128ELi128ELNS4_4UMMA5MajorE1ELSP_0ELNSO_7ScaleInE0ELSQ_0EEEEEENS4_6LayoutINS5_IJSB_SB_SB_EEENS5_IJNSA_ILi0EEESV_SV_EEEEENS5_IJNS4_10UnderscoreESY_SY_EEEEENS4_23SM90_TMA_LOAD_MULTICASTENS4_14ComposedLayoutINS4_7SwizzleILi3ELi4ELi3EEENS4_18smem_ptr_flag_bitsILi16EEENST_INS5_IJSG_SC_EEENS5_IJSB_SG_EEEEEEEvNS4_8identityENS4_13SM90_TMA_LOADENS12_IS14_S16_NST_INS5_IJSC_SG_EEENS5_IJSG_SB_EEEEEEEvS1B_EENS_8epilogue10collective18CollectiveEpilogueINS1I_23Sm100TmaWarpSpecializedILi4ELi2ELi32ELb1ELb0EEEJSH_NS5_IJNST_ISF_SB_EENST_INSA_ILi32EEESB_EEEEESI_SK_SI_SK_NS1I_6fusion15FusionCallbacksIS1M_NS1R_17LinearCombinationISI_fSI_fLNS_15FloatRoundStyleE2EEESH_S1Q_JEEENS4_5SM1004TMEM4LOAD26SM100_TMEM_LOAD_32dp32b32xES1C_NS12_INS13_ILi2ELi4ELi3EEES16_NST_INS5_IJSC_S1O_EEENS5_IJS1O_SB_EEEEEEENS4_39AutoVectorizingCopyWithAssumedAlignmentILi128EEENS4_14SM90_TMA_STOREES25_S27_S27_EEEvvEEEEvNT_6ParamsE --------------------------
	.section	.nv.info._ZN7cutlass13device_kernelINS_4gemm6kernel13GemmUniversalIN4cute5tupleIJiiiiEEENS1_10collective13CollectiveMmaINS1_35MainloopSm100TmaUmmaWarpSpecializedILi2ELi2ELi4ENS5_IJNS4_1CILi1EEENSA_ILi8EEESB_EEEEENS5_IJNSA_ILi128EEESF_NSA_ILi64EEEEEENS_6half_tENS5_IJSB_llEEESI_NS5_IJlSB_lEEENS4_8TiledMMAINS4_8MMA_AtomIJNS4_20SM100_MMA_F16BF16_SSISI_SI_fLi128ELi128ELNS4_4UMMA5MajorE1ELSP_0ELNSO_7ScaleInE0ELSQ_0EEEEEENS4_6LayoutINS5_IJSB_SB_SB_EEENS5_IJNSA_ILi0EEESV_SV_EEEEENS5_IJNS4_10UnderscoreESY_SY_EEEEENS4_23SM90_TMA_LOAD_MULTICASTENS4_14ComposedLayoutINS4_7SwizzleILi3ELi4ELi3EEENS4_18smem_ptr_flag_bitsILi16EEENST_INS5_IJSG_SC_EEENS5_IJSB_SG_EEEEEEEvNS4_8identityENS4_13SM90_TMA_LOADENS12_IS14_S16_NST_INS5_IJSC_SG_EEENS5_IJSG_SB_EEEEEEEvS1B_EENS_8epilogue10collective18CollectiveEpilogueINS1I_23Sm100TmaWarpSpecializedILi4ELi2ELi32ELb1ELb0EEEJSH_NS5_IJNST_ISF_SB_EENST_INSA_ILi32EEESB_EEEEESI_SK_SI_SK_NS1I_6fusion15FusionCallbacksIS1M_NS1R_17LinearCombinationISI_fSI_fLNS_15FloatRoundStyleE2EEESH_S1Q_JEEENS4_5SM1004TMEM4LOAD26SM100_TMEM_LOAD_32dp32b32xES1C_NS12_INS13_ILi2ELi4ELi3EEES16_NST_INS5_IJSC_S1O_EEENS5_IJS1O_SB_EEEEEEENS4_39AutoVectorizingCopyWithAssumedAlignmentILi128EEENS4_14SM90_TMA_STOREES25_S27_S27_EEEvvEEEEvNT_6ParamsE,"",@"SHT_CUDA_INFO"
	.sectionflags	@""
	.align	4


	//----- nvinfo : EIATTR_CUDA_API_VERSION
	.align		4
        /*0000*/ 	.byte	0x04, 0x37
        /*0002*/ 	.short	(.L_31 - .L_30)
.L_30:
        /*0004*/ 	.word	0x00000082


	//----- nvinfo : EIATTR_KPARAM_INFO
	.align		4
.L_31:
        /*0008*/ 	.byte	0x04, 0x17
        /*000a*/ 	.short	(.L_33 - .L_32)
.L_32:
        /*000c*/ 	.word	0x00000000
        /*0010*/ 	.short	0x0000
        /*0012*/ 	.short	0x0000
        /*0014*/ 	.byte	0x00, 0xf0, 0x01, 0x20


	//----- nvinfo : EIATTR_AT_ENTRY_FRAGMENTS
	.align		4
.L_33:
        /*0018*/ 	.byte	0x04, 0x4f
        /*001a*/ 	.short	(.L_35 - .L_34)


	//   ....[0]....
.L_34:
        /*001c*/ 	.word	0x00000006


	//----- nvinfo : EIATTR_RESERVED_SMEM_USED
	.align		4
.L_35:
        /*0020*/ 	.byte	0x01, 0x41
	.zero		2


	//----- nvinfo : EIATTR_SPARSE_MMA_MASK
	.align		4
        /*0024*/ 	.byte	0x03, 0x50
        /*0026*/ 	.short	0x0000


	//----- nvinfo : EIATTR_TCGEN05_1CTA_USED
	.align		4
        /*0028*/ 	.byte	0x01, 0x51
	.zero		2


	//----- nvinfo : EIATTR_MAXREG_COUNT
	.align		4
        /*002c*/ 	.byte	0x03, 0x1b
        /*002e*/ 	.short	0x00ff


	//----- nvinfo : EIATTR_NUM_BARRIERS
	.align		4
        /*0030*/ 	.byte	0x02, 0x4c
        /*0032*/ 	.byte	0x07
	.zero		1


	//----- nvinfo : EIATTR_EXTERNS
	.align		4
        /*0034*/ 	.byte	0x04, 0x0f
        /*0036*/ 	.short	(.L_37 - .L_36)


	//   ....[0]....
	.align		4
.L_36:
        /*0038*/ 	.word	index@(__assertfail)


	//----- nvinfo : EIATTR_MERCURY_ISA_VERSION
	.align		4
.L_37:
        /*003c*/ 	.byte	0x03, 0x5f
        /*003e*/ 	.short	0x0101


	//----- nvinfo : EIATTR_INT_WARP_WIDE_INSTR_OFFSETS
	.align		4
        /*0040*/ 	.byte	0x04, 0x31
        /*0042*/ 	.short	(.L_39 - .L_38)


	//   ....[0]....
.L_38:
        /*0044*/ 	.word	0x00002220


	//   ....[1]....
        /*0048*/ 	.word	0x00003b60


	//   ....[2]....
        /*004c*/ 	.word	0x00003b90


	//   ....[3]....
        /*0050*/ 	.word	0x00003be0


	//   ....[4]....
        /*0054*/ 	.word	0x000044d0


	//   ....[5]....
        /*0058*/ 	.word	0x00004520


	//   ....[6]....
        /*005c*/ 	.word	0x00004610


	//   ....[7]....
        /*0060*/ 	.word	0x00004680


	//   ....[8]....
        /*0064*/ 	.word	0x00004790


	//   ....[9]....
        /*0068*/ 	.word	0x00004820


	//   ....[10]....
        /*006c*/ 	.word	0x000049f0


	//   ....[11]....
        /*0070*/ 	.word	0x00004b30


	//----- nvinfo : EIATTR_COOP_GROUP_MASK_REGIDS
	.align		4
.L_39:
        /*0074*/ 	.byte	0x04, 0x29
        /*0076*/ 	.short	(.L_41 - .L_40)


	//   ....[0]....
.L_40:
        /*0078*/ 	.word	0xffffffff


	//   ....[1]....
        /*007c*/ 	.word	0xffffffff


	//   ....[2]....
        /*0080*/ 	.word	0xffffffff


	//   ....[3]....
        /*0084*/ 	.word	0xffffffff


	//   ....[4]....
        /*0088*/ 	.word	0xffffffff


	//   ....[5]....
        /*008c*/ 	.word	0xffffffff


	//   ....[6]....
        /*0090*/ 	.word	0xffffffff


	//   ....[7]....
        /*0094*/ 	.word	0xffffffff


	//   ....[8]....
        /*0098*/ 	.word	0xffffffff


	//   ....[9]....
        /*009c*/ 	.word	0xffffffff


	//   ....[10]....
        /*00a0*/ 	.word	0xffffffff


	//   ....[11]....
        /*00a4*/ 	.word	0xffffffff


	//   ....[12]....
        /*00a8*/ 	.word	0xffffffff


	//   ....[13]....
        /*00ac*/ 	.word	0xffffffff


	//----- nvinfo : EIATTR_COOP_GROUP_INSTR_OFFSETS
	.align		4
.L_41:
        /*00b0*/ 	.byte	0x04, 0x28
        /*00b2*/ 	.short	(.L_43 - .L_42)


	//   ....[0]....
.L_42:
        /*00b4*/ 	.word	0x00000090


	//   ....[1]....
        /*00b8*/ 	.word	0x000004d0


	//   ....[2]....
        /*00bc*/ 	.word	0x00000640


	//   ....[3]....
        /*00c0*/ 	.word	0x000007e0


	//   ....[4]....
        /*00c4*/ 	.word	0x000008e0


	//   ....[5]....
        /*00c8*/ 	.word	0x00000a50


	//   ....[6]....
        /*00cc*/ 	.word	0x00000bf0


	//   ....[7]....
        /*00d0*/ 	.word	0x00000da0


	//   ....[8]....
        /*00d4*/ 	.word	0x00002100


	//   ....[9]....
        /*00d8*/ 	.word	0x00002dc0


	//   ....[10]....
        /*00dc*/ 	.word	0x00002fd0


	//   ....[11]....
        /*00e0*/ 	.word	0x00003000


	//   ....[12]....
        /*00e4*/ 	.word	0x00003a50


	//   ....[13]....
        /*00e8*/ 	.word	0x00003c80


	//----- nvinfo : EIATTR_VRC_CTA_INIT_COUNT
	.align		4
.L_43:
        /*00ec*/ 	.byte	0x02, 0x4a
        /*00ee*/ 	.byte	0x80
	.zero		1


	//----- nvinfo : EIATTR_SYSCALL_OFFSETS
	.align		4
        /*00f0*/ 	.byte	0x04, 0x46
        /*00f2*/ 	.short	(.L_45 - .L_44)


	//   ....[0]....
.L_44:
        /*00f4*/ 	.word	0x000055d0


	//   ....[1]....
        /*00f8*/ 	.word	0x000056c0


	//   ....[2]....
        /*00fc*/ 	.word	0x00005e30


	//   ....[3]....
        /*0100*/ 	.word	0x00006ab0


	//   ....[4]....
        /*0104*/ 	.word	0x00007700


	//   ....[5]....
        /*0108*/ 	.word	0x00008350


	//----- nvinfo : EIATTR_MBARRIER_INSTR_OFFSETS
	.align		4
.L_45:
        /*010c*/ 	.byte	0x04, 0x39
        /*010e*/ 	.short	(.L_47 - .L_46)


	//   ....[0]....
.L_46:
        /*0110*/ 	.word	0x000005f0
        /*0114*/ 	.word	0x000000ff
        /*0118*/ 	.word	0x00000000
        /*011c*/ 	.short	0x0100
        /*011e*/ 	.byte	0x08
	.zero		1


	//   ....[1]....
        /*0120*/ 	.word	0x00000600
        /*0124*/ 	.word	0x000000ff
        /*0128*/ 	.word	0x00000010
        /*012c*/ 	.short	0x0100
        /*012e*/ 	.byte	0x08
	.zero		1


	//   ....[2]....
        /*0130*/ 	.word	0x00000610
        /*0134*/ 	.word	0x000000ff
        /*0138*/ 	.word	0x00000008
        /*013c*/ 	.short	0x0100
        /*013e*/ 	.byte	0x08
	.zero		1


	//   ....[3]....
        /*0140*/ 	.word	0x00000620
        /*0144*/ 	.word	0x000000ff
        /*0148*/ 	.word	0x00000018
        /*014c*/ 	.short	0x0100
        /*014e*/ 	.byte	0x08
	.zero		1


	//   ....[4]....
        /*0150*/ 	.word	0x00000750
        /*0154*/ 	.word	0x000000ff
        /*0158*/ 	.word	0x00000020
        /*015c*/ 	.short	0x0100
        /*015e*/ 	.byte	0x08
	.zero		1


	//   ....[5]....
        /*0160*/ 	.word	0x00000760
        /*0164*/ 	.word	0x000000ff
        /*0168*/ 	.word	0x00000040
        /*016c*/ 	.short	0x0100
        /*016e*/ 	.byte	0x08
	.zero		1


	//   ....[6]....
        /*0170*/ 	.word	0x00000770
        /*0174*/ 	.word	0x000000ff
        /*0178*/ 	.word	0x00000028
        /*017c*/ 	.short	0x0100
        /*017e*/ 	.byte	0x08
	.zero		1


	//   ....[7]....
        /*0180*/ 	.word	0x00000780
        /*0184*/ 	.word	0x000000ff
        /*0188*/ 	.word	0x00000048
        /*018c*/ 	.short	0x0100
        /*018e*/ 	.byte	0x08
	.zero		1


	//   ....[8]....
        /*0190*/ 	.word	0x00000790
        /*0194*/ 	.word	0x000000ff
        /*0198*/ 	.word	0x00000030
        /*019c*/ 	.short	0x0100
        /*019e*/ 	.byte	0x08
	.zero		1


	//   ....[9]....
        /*01a0*/ 	.word	0x000007a0
        /*01a4*/ 	.word	0x000000ff
        /*01a8*/ 	.word	0x00000050
        /*01ac*/ 	.short	0x0100
        /*01ae*/ 	.byte	0x08
	.zero		1


	//   ....[10]....
        /*01b0*/ 	.word	0x000007b0
        /*01b4*/ 	.word	0x000000ff
        /*01b8*/ 	.word	0x00000038
        /*01bc*/ 	.short	0x0100
        /*01be*/ 	.byte	0x08
	.zero		1


	//   ....[11]....
        /*01c0*/ 	.word	0x000007c0
        /*01c4*/ 	.word	0x000000ff
        /*01c8*/ 	.word	0x00000058
        /*01cc*/ 	.short	0x0100
        /*01ce*/ 	.byte	0x08
	.zero		1


	//   ....[12]....
        /*01d0*/ 	.word	0x000008b0
        /*01d4*/ 	.word	0x000000ff
        /*01d8*/ 	.word	0x00000060
        /*01dc*/ 	.short	0x0100
        /*01de*/ 	.byte	0x06
	.zero		1


	//   ....[13]....
        /*01e0*/ 	.word	0x000008c0
        /*01e4*/ 	.word	0x000000ff
        /*01e8*/ 	.word	0x00000068
        /*01ec*/ 	.short	0x0100
        /*01ee*/ 	.byte	0x06
	.zero		1


	//   ....[14]....
        /*01f0*/ 	.word	0x00000a00
        /*01f4*/ 	.word	0x000000ff
        /*01f8*/ 	.word	0x00000070
        /*01fc*/ 	.short	0x0100
        /*01fe*/ 	.byte	0x06
	.zero		1


	//   ....[15]....
        /*0200*/ 	.word	0x00000a10
        /*0204*/ 	.word	0x000000ff
        /*0208*/ 	.word	0x00000080
        /*020c*/ 	.short	0x0100
        /*020e*/ 	.byte	0x06
	.zero		1


	//   ....[16]....
        /*0210*/ 	.word	0x00000a20
        /*0214*/ 	.word	0x000000ff
        /*0218*/ 	.word	0x00000078
        /*021c*/ 	.short	0x0100
        /*021e*/ 	.byte	0x06
	.zero		1


	//   ....[17]....
        /*0220*/ 	.word	0x00000a30
        /*0224*/ 	.word	0x000000ff
        /*0228*/ 	.word	0x00000088
        /*022c*/ 	.short	0x0100
        /*022e*/ 	.byte	0x06
	.zero		1


	//   ....[18]....
        /*0230*/ 	.word	0x00000b60
        /*0234*/ 	.word	0x000000ff
        /*0238*/ 	.word	0x00000090
        /*023c*/ 	.short	0x0100
        /*023e*/ 	.byte	0x08
	.zero		1


	//   ....[19]....
        /*0240*/ 	.word	0x00000b70
        /*0244*/ 	.word	0x000000ff
        /*0248*/ 	.word	0x000000b0
        /*024c*/ 	.short	0x0100
        /*024e*/ 	.byte	0x08
	.zero		1


	//   ....[20]....
        /*0250*/ 	.word	0x00000b80
        /*0254*/ 	.word	0x000000ff
        /*0258*/ 	.word	0x00000098
        /*025c*/ 	.short	0x0100
        /*025e*/ 	.byte	0x08
	.zero		1


	//   ....[21]....
        /*0260*/ 	.word	0x00000b90
        /*0264*/ 	.word	0x000000ff
        /*0268*/ 	.word	0x000000b8
        /*026c*/ 	.short	0x0100
        /*026e*/ 	.byte	0x08
	.zero		1


	//   ....[22]....
        /*0270*/ 	.word	0x00000ba0
        /*0274*/ 	.word	0x000000ff
        /*0278*/ 	.word	0x000000a0
        /*027c*/ 	.short	0x0100
        /*027e*/ 	.byte	0x08
	.zero		1


	//   ....[23]....
        /*0280*/ 	.word	0x00000bb0
        /*0284*/ 	.word	0x000000ff
        /*0288*/ 	.word	0x000000c0
        /*028c*/ 	.short	0x0100
        /*028e*/ 	.byte	0x08
	.zero		1


	//   ....[24]....
        /*0290*/ 	.word	0x00000bc0
        /*0294*/ 	.word	0x000000ff
        /*0298*/ 	.word	0x000000a8
        /*029c*/ 	.short	0x0100
        /*029e*/ 	.byte	0x08
	.zero		1


	//   ....[25]....
        /*02a0*/ 	.word	0x00000bd0
        /*02a4*/ 	.word	0x000000ff
        /*02a8*/ 	.word	0x000000c8
        /*02ac*/ 	.short	0x0100
        /*02ae*/ 	.byte	0x08
	.zero		1


	//   ....[26]....
        /*02b0*/ 	.word	0x00000cc0
        /*02b4*/ 	.word	0x000000ff
        /*02b8*/ 	.word	0x000000d0
        /*02bc*/ 	.short	0x0100
        /*02be*/ 	.byte	0x06
	.zero		1


	//   ....[27]....
        /*02c0*/ 	.word	0x00000cd0
        /*02c4*/ 	.word	0x000000ff
        /*02c8*/ 	.word	0x000000e0
        /*02cc*/ 	.short	0x0100
        /*02ce*/ 	.byte	0x06
	.zero		1


	//   ....[28]....
        /*02d0*/ 	.word	0x00000ce0
        /*02d4*/ 	.word	0x000000ff
        /*02d8*/ 	.word	0x000000d8
        /*02dc*/ 	.short	0x0100
        /*02de*/ 	.byte	0x06
	.zero		1


	//   ....[29]....
        /*02e0*/ 	.word	0x00000cf0
        /*02e4*/ 	.word	0x000000ff
        /*02e8*/ 	.word	0x000000e8
        /*02ec*/ 	.short	0x0100
        /*02ee*/ 	.byte	0x06
	.zero		1


	//   ....[30]....
        /*02f0*/ 	.word	0x00001880
        /*02f4*/ 	.word	0x00000002
        /*02f8*/ 	.word	0x000000e0
        /*02fc*/ 	.short	0x010a
        /*02fe*/ 	.byte	0xff
	.zero		1


	//   ....[31]....
        /*0300*/ 	.word	0x000018b0
        /*0304*/ 	.word	0x00000002
        /*0308*/ 	.word	0x000000d0
        /*030c*/ 	.short	0x0101
        /*030e*/ 	.byte	0xff
	.zero		1


	//   ....[32]....
        /*0310*/ 	.word	0x00001980
        /*0314*/ 	.word	0x000000ff
        /*0318*/ 	.word	0x00000010
        /*031c*/ 	.short	0x010a
        /*031e*/ 	.byte	0x08
	.zero		1


	//   ....[33]....
        /*0320*/ 	.word	0x00001a30
        /*0324*/ 	.word	0x000000ff
        /*0328*/ 	.word	0x00000010
        /*032c*/ 	.short	0x010a
        /*032e*/ 	.byte	0x21
	.zero		1


	//   ....[34]....
        /*0330*/ 	.word	0x00001bc0
        /*0334*/ 	.word	0x000000ff
        /*0338*/ 	.word	0x00000010
        /*033c*/ 	.short	0x010a
        /*033e*/ 	.byte	0x08
	.zero		1


	//   ....[35]....
        /*0340*/ 	.word	0x00001d40
        /*0344*/ 	.word	0x000000ff
        /*0348*/ 	.word	0x00000068
        /*034c*/ 	.short	0x0101
        /*034e*/ 	.byte	0x05
	.zero		1


	//   ....[36]....
        /*0350*/ 	.word	0x00001d60
        /*0354*/ 	.word	0x000000ff
        /*0358*/ 	.word	0x00000010
        /*035c*/ 	.short	0x010a
        /*035e*/ 	.byte	0x08
	.zero		1


	//   ....[37]....
        /*0360*/ 	.word	0x00001df0
        /*0364*/ 	.word	0x000000ff
        /*0368*/ 	.word	0x00000010
        /*036c*/ 	.short	0x010a
        /*036e*/ 	.byte	0x19
	.zero		1


	//   ....[38]....
        /*0370*/ 	.word	0x00001f80
        /*0374*/ 	.word	0x000000ff
        /*0378*/ 	.word	0x00000010
        /*037c*/ 	.short	0x010a
        /*037e*/ 	.byte	0x08
	.zero		1


	//   ....[39]....
        /*0380*/ 	.word	0x00002130
        /*0384*/ 	.word	0x00000002
        /*0388*/ 	.word	0x00000070
        /*038c*/ 	.short	0x010a
        /*038e*/ 	.byte	0xff
	.zero		1


	//   ....[40]....
        /*0390*/ 	.word	0x000021f0
        /*0394*/ 	.word	0x00000002
        /*0398*/ 	.word	0x00000000
        /*039c*/ 	.short	0x0101
        /*039e*/ 	.byte	0xff
	.zero		1


	//   ....[41]....
        /*03a0*/ 	.word	0x00002750
        /*03a4*/ 	.word	0x000000ff
        /*03a8*/ 	.word	0x00000000
        /*03ac*/ 	.short	0x010a
        /*03ae*/ 	.byte	0x04
	.zero		1


	//   ....[42]....
        /*03b0*/ 	.word	0x000027f0
        /*03b4*/ 	.word	0x00000000
        /*03b8*/ 	.word	0x00000000
        /*03bc*/ 	.short	0x010a
        /*03be*/ 	.byte	0xff
	.zero		1


	//   ....[43]....
        /*03c0*/ 	.word	0x00002920
        /*03c4*/ 	.word	0x00000000
        /*03c8*/ 	.word	0x000000d0
        /*03cc*/ 	.short	0x010a
        /*03ce*/ 	.byte	0xff
	.zero		1


	//   ....[44]....
        /*03d0*/ 	.word	0x00002990
        /*03d4*/ 	.word	0x00000000
        /*03d8*/ 	.word	0x00000000
        /*03dc*/ 	.short	0x0101
        /*03de*/ 	.byte	0xff
	.zero		1


	//   ....[45]....
        /*03e0*/ 	.word	0x000029b0
        /*03e4*/ 	.word	0x000000ff
        /*03e8*/ 	.word	0x00000080
        /*03ec*/ 	.short	0x010a
        /*03ee*/ 	.byte	0x05
	.zero		1


	//   ....[46]....
        /*03f0*/ 	.word	0x00002ad0
        /*03f4*/ 	.word	0x00000000
        /*03f8*/ 	.word	0x00000070
        /*03fc*/ 	.short	0x010a
        /*03fe*/ 	.byte	0xff
	.zero		1


	//   ....[47]....
        /*0400*/ 	.word	0x00002bd0
        /*0404*/ 	.word	0x00000000
        /*0408*/ 	.word	0x00000000
        /*040c*/ 	.short	0x0101
        /*040e*/ 	.byte	0xff
	.zero		1


	//   ....[48]....
        /*0410*/ 	.word	0x00002c60
        /*0414*/ 	.word	0x000000ff
        /*0418*/ 	.word	0x00000080
        /*041c*/ 	.short	0x0106
        /*041e*/ 	.byte	0x05
	.zero		1


	//   ....[49]....
        /*0420*/ 	.word	0x00002c80
        /*0424*/ 	.word	0x000000ff
        /*0428*/ 	.word	0x00000080
        /*042c*/ 	.short	0x010a
        /*042e*/ 	.byte	0x05
	.zero		1


	//   ....[50]....
        /*0430*/ 	.word	0x00002d10
        /*0434*/ 	.word	0x000000ff
        /*0438*/ 	.word	0x00000080
        /*043c*/ 	.short	0x0106
        /*043e*/ 	.byte	0x04
	.zero		1


	//   ....[51]....
        /*0440*/ 	.word	0x00002d50
        /*0444*/ 	.word	0x00000000
        /*0448*/ 	.word	0x00000080
        /*044c*/ 	.short	0x010a
        /*044e*/ 	.byte	0xff
	.zero		1


	//   ....[52]....
        /*0450*/ 	.word	0x000032a0
        /*0454*/ 	.word	0x00000000
        /*0458*/ 	.word	0x00000070
        /*045c*/ 	.short	0x010a
        /*045e*/ 	.byte	0xff
	.zero		1


	//   ....[53]....
        /*0460*/ 	.word	0x000033b0
        /*0464*/ 	.word	0x00000003
        /*0468*/ 	.word	0x00000000
        /*046c*/ 	.short	0x0101
        /*046e*/ 	.byte	0xff
	.zero		1


	//   ....[54]....
        /*0470*/ 	.word	0x000033c0
        /*0474*/ 	.word	0x000000ff
        /*0478*/ 	.word	0x00000000
        /*047c*/ 	.short	0x010a
        /*047e*/ 	.byte	0x06
	.zero		1


	//   ....[55]....
        /*0480*/ 	.word	0x000033e0
        /*0484*/ 	.word	0x000000ff
        /*0488*/ 	.word	0x000000b0
        /*048c*/ 	.short	0x010a
        /*048e*/ 	.byte	0x07
	.zero		1


	//   ....[56]....
        /*0490*/ 	.word	0x000034b0
        /*0494*/ 	.word	0x000000ff
        /*0498*/ 	.word	0x00000000
        /*049c*/ 	.short	0x010a
        /*049e*/ 	.byte	0x06
	.zero		1


	//   ....[57]....
        /*04a0*/ 	.word	0x000035e0
        /*04a4*/ 	.word	0x000000ff
        /*04a8*/ 	.word	0x00000000
        /*04ac*/ 	.short	0x010a
        /*04ae*/ 	.byte	0x1a
	.zero		1


	//   ....[58]....
        /*04b0*/ 	.word	0x00003880
        /*04b4*/ 	.word	0x000000ff
        /*04b8*/ 	.word	0x00000000
        /*04bc*/ 	.short	0x010a
        /*04be*/ 	.byte	0x06
	.zero		1


	//   ....[59]....
        /*04c0*/ 	.word	0x00003910
        /*04c4*/ 	.word	0x000000ff
        /*04c8*/ 	.word	0x00000000
        /*04cc*/ 	.short	0x010a
        /*04ce*/ 	.byte	0x06
	.zero		1


	//   ....[60]....
        /*04d0*/ 	.word	0x000039a0
        /*04d4*/ 	.word	0x000000ff
        /*04d8*/ 	.word	0x00000000
        /*04dc*/ 	.short	0x010a
        /*04de*/ 	.byte	0x06
	.zero		1


	//   ....[61]....
        /*04e0*/ 	.word	0x00003a30
        /*04e4*/ 	.word	0x000000ff
        /*04e8*/ 	.word	0x00000000
        /*04ec*/ 	.short	0x010a
        /*04ee*/ 	.byte	0x07
	.zero		1


	//   ....[62]....
        /*04f0*/ 	.word	0x00003e70
        /*04f4*/ 	.word	0x00000000
        /*04f8*/ 	.word	0x00000070
        /*04fc*/ 	.short	0x010a
        /*04fe*/ 	.byte	0xff
	.zero		1


	//   ....[63]....
        /*0500*/ 	.word	0x00003f30
        /*0504*/ 	.word	0x00000000
        /*0508*/ 	.word	0x00000000
        /*050c*/ 	.short	0x0101
        /*050e*/ 	.byte	0xff
	.zero		1


	//   ....[64]....
        /*0510*/ 	.word	0x00004250
        /*0514*/ 	.word	0x000000ff
        /*0518*/ 	.word	0x00000068
        /*051c*/ 	.short	0x010a
        /*051e*/ 	.byte	0x04
	.zero		1


	//   ....[65]....
        /*0520*/ 	.word	0x00004450
        /*0524*/ 	.word	0x000000ff
        /*0528*/ 	.word	0x00000040
        /*052c*/ 	.short	0x010a
        /*052e*/ 	.byte	0x04
	.zero		1


	//   ....[66]....
        /*0530*/ 	.word	0x000045c0
        /*0534*/ 	.word	0x000000ff
        /*0538*/ 	.word	0x00000020
        /*053c*/ 	.short	0x010b
        /*053e*/ 	.byte	0x04
	.zero		1


	//   ....[67]....
        /*0540*/ 	.word	0x000045d0
        /*0544*/ 	.word	0x000000ff
        /*0548*/ 	.word	0x00000000
        /*054c*/ 	.short	0x0101
        /*054e*/ 	.byte	0x06
	.zero		1


	//   ....[68]....
        /*0550*/ 	.word	0x000045e0
        /*0554*/ 	.word	0x000000ff
        /*0558*/ 	.word	0x00000048
        /*055c*/ 	.short	0x010a
        /*055e*/ 	.byte	0x04
	.zero		1


	//   ....[69]....
        /*0560*/ 	.word	0x00004730
        /*0564*/ 	.word	0x000000ff
        /*0568*/ 	.word	0x00000028
        /*056c*/ 	.short	0x010b
        /*056e*/ 	.byte	0x04
	.zero		1


	//   ....[70]....
        /*0570*/ 	.word	0x00004740
        /*0574*/ 	.word	0x000000ff
        /*0578*/ 	.word	0x00000000
        /*057c*/ 	.short	0x0101
        /*057e*/ 	.byte	0x06
	.zero		1


	//   ....[71]....
        /*0580*/ 	.word	0x00004750
        /*0584*/ 	.word	0x000000ff
        /*0588*/ 	.word	0x00000050
        /*058c*/ 	.short	0x010a
        /*058e*/ 	.byte	0x04
	.zero		1


	//   ....[72]....
        /*0590*/ 	.word	0x000048d0
        /*0594*/ 	.word	0x000000ff
        /*0598*/ 	.word	0x00000030
        /*059c*/ 	.short	0x010b
        /*059e*/ 	.byte	0x04
	.zero		1


	//   ....[73]....
        /*05a0*/ 	.word	0x00004910
        /*05a4*/ 	.word	0x000000ff
        /*05a8*/ 	.word	0x00000000
        /*05ac*/ 	.short	0x0101
        /*05ae*/ 	.byte	0x06
	.zero		1


	//   ....[74]....
        /*05b0*/ 	.word	0x00004950
        /*05b4*/ 	.word	0x000000ff
        /*05b8*/ 	.word	0x00000058
        /*05bc*/ 	.short	0x010a
        /*05be*/ 	.byte	0x04
	.zero		1


	//   ....[75]....
        /*05c0*/ 	.word	0x00004b90
        /*05c4*/ 	.word	0x000000ff
        /*05c8*/ 	.word	0x00000038
        /*05cc*/ 	.short	0x010b
        /*05ce*/ 	.byte	0x04
	.zero		1


	//   ....[76]....
        /*05d0*/ 	.word	0x00004bb0
        /*05d4*/ 	.word	0x000000ff
        /*05d8*/ 	.word	0x00000000
        /*05dc*/ 	.short	0x0101
        /*05de*/ 	.byte	0x05
	.zero		1


	//   ....[77]....
        /*05e0*/ 	.word	0x00004be0
        /*05e4*/ 	.word	0x000000ff
        /*05e8*/ 	.word	0x00000040
        /*05ec*/ 	.short	0x010a
        /*05ee*/ 	.byte	0x04
	.zero		1


	//   ....[78]....
        /*05f0*/ 	.word	0x00004c00
        /*05f4*/ 	.word	0x000000ff
        /*05f8*/ 	.word	0x00000048
        /*05fc*/ 	.short	0x010a
        /*05fe*/ 	.byte	0x04
	.zero		1


	//   ....[79]....
        /*0600*/ 	.word	0x00004c20
        /*0604*/ 	.word	0x000000ff
        /*0608*/ 	.word	0x00000050
        /*060c*/ 	.short	0x010a
        /*060e*/ 	.byte	0x04
	.zero		1


	//   ....[80]....
        /*0610*/ 	.word	0x00004c60
        /*0614*/ 	.word	0x00000000
        /*0618*/ 	.word	0x00000058
        /*061c*/ 	.short	0x010a
        /*061e*/ 	.byte	0xff
	.zero		1


	//   ....[81]....
        /*0620*/ 	.word	0x00004f90
        /*0624*/ 	.word	0x00000000
        /*0628*/ 	.word	0x00000070
        /*062c*/ 	.short	0x010a
        /*062e*/ 	.byte	0xff
	.zero		1


	//   ....[82]....
        /*0630*/ 	.word	0x000050a0
        /*0634*/ 	.word	0x00000000
        /*0638*/ 	.word	0x00000000
        /*063c*/ 	.short	0x0101
        /*063e*/ 	.byte	0xff
	.zero		1


	//   ....[83]....
        /*0640*/ 	.word	0x00005af0
        /*0644*/ 	.word	0x000000ff
        /*0648*/ 	.word	0x00000020
        /*064c*/ 	.short	0x010a
        /*064e*/ 	.byte	0x30
	.zero		1


	//   ....[84]....
        /*0650*/ 	.word	0x00005b30
        /*0654*/ 	.word	0x00000040
        /*0658*/ 	.word	0x00000090
        /*065c*/ 	.short	0x010a
        /*065e*/ 	.byte	0xff
	.zero		1


	//   ....[85]....
        /*0660*/ 	.word	0x00005c20
        /*0664*/ 	.word	0x000000ff
        /*0668*/ 	.word	0x00000020
        /*066c*/ 	.short	0x010a
        /*066e*/ 	.byte	0x30
	.zero		1


	//   ....[86]....
        /*0670*/ 	.word	0x00005d10
        /*0674*/ 	.word	0x00000040
        /*0678*/ 	.word	0x00000090
        /*067c*/ 	.short	0x010a
        /*067e*/ 	.byte	0xff
	.zero		1


	//   ....[87]....
        /*0680*/ 	.word	0x000067e0
        /*0684*/ 	.word	0x00000000
        /*0688*/ 	.word	0x00000000
        /*068c*/ 	.short	0x0101
        /*068e*/ 	.byte	0xff
	.zero		1


	//   ....[88]....
        /*0690*/ 	.word	0x000067f0
        /*0694*/ 	.word	0x00000002
        /*0698*/ 	.word	0x00000020
        /*069c*/ 	.short	0x010a
        /*069e*/ 	.byte	0xff
	.zero		1


	//   ....[89]....
        /*06a0*/ 	.word	0x000068d0
        /*06a4*/ 	.word	0x00000002
        /*06a8*/ 	.word	0x00000020
        /*06ac*/ 	.short	0x010a
        /*06ae*/ 	.byte	0xff
	.zero		1


	//   ....[90]....
        /*06b0*/ 	.word	0x00007430
        /*06b4*/ 	.word	0x00000048
        /*06b8*/ 	.word	0x00000000
        /*06bc*/ 	.short	0x0101
        /*06be*/ 	.byte	0xff
	.zero		1


	//   ....[91]....
        /*06c0*/ 	.word	0x00007450
        /*06c4*/ 	.word	0x00000000
        /*06c8*/ 	.word	0x00000020
        /*06cc*/ 	.short	0x010a
        /*06ce*/ 	.byte	0xff
	.zero		1


	//   ....[92]....
        /*06d0*/ 	.word	0x00007520
        /*06d4*/ 	.word	0x00000000
        /*06d8*/ 	.word	0x00000020
        /*06dc*/ 	.short	0x010a
        /*06de*/ 	.byte	0xff
	.zero		1


	//   ....[93]....
        /*06e0*/ 	.word	0x00008080
        /*06e4*/ 	.word	0x00000048
        /*06e8*/ 	.word	0x00000000
        /*06ec*/ 	.short	0x0101
        /*06ee*/ 	.byte	0xff
	.zero		1


	//   ....[94]....
        /*06f0*/ 	.word	0x000080a0
        /*06f4*/ 	.word	0x00000000
        /*06f8*/ 	.word	0x00000020
        /*06fc*/ 	.short	0x010a
        /*06fe*/ 	.byte	0xff
	.zero		1


	//   ....[95]....
        /*0700*/ 	.word	0x00008170
        /*0704*/ 	.word	0x00000000
        /*0708*/ 	.word	0x00000020
        /*070c*/ 	.short	0x010a
        /*070e*/ 	.byte	0xff
	.zero		1


	//   ....[96]....
        /*0710*/ 	.word	0x000084b0
        /*0714*/ 	.word	0x000000ff
        /*0718*/ 	.word	0x00000000
        /*071c*/ 	.short	0x0101
        /*071e*/ 	.byte	0x05
	.zero		1


	//   ....[97]....
        /*0720*/ 	.word	0x00008d30
        /*0724*/ 	.word	0x00000000
        /*0728*/ 	.word	0x00000000
        /*072c*/ 	.short	0x0101
        /*072e*/ 	.byte	0xff
	.zero		1


	//   ....[98]....
        /*0730*/ 	.word	0x00008fa0
        /*0734*/ 	.word	0x000000ff
        /*0738*/ 	.word	0x00000000
        /*073c*/ 	.short	0x0101
        /*073e*/ 	.byte	0x04
	.zero		1


	//   ....[99]....
        /*0740*/ 	.word	0x00008fc0
        /*0744*/ 	.word	0x00000002
        /*0748*/ 	.word	0x000000e0
        /*074c*/ 	.short	0x010a
        /*074e*/ 	.byte	0xff
	.zero		1


	//   ....[100]....
        /*0750*/ 	.word	0x00009020
        /*0754*/ 	.word	0x00000002
        /*0758*/ 	.word	0x00000010
        /*075c*/ 	.short	0x010a
        /*075e*/ 	.byte	0xff
	.zero		1


	//   ....[101]....
        /*0760*/ 	.word	0x00009080
        /*0764*/ 	.word	0x00000002
        /*0768*/ 	.word	0x00000010
        /*076c*/ 	.short	0x010a
        /*076e*/ 	.byte	0xff
	.zero		1


	//   ....[102]....
        /*0770*/ 	.word	0x000090d0
        /*0774*/ 	.word	0x00000002
        /*0778*/ 	.word	0x00000070
        /*077c*/ 	.short	0x010a
        /*077e*/ 	.byte	0xff
	.zero		1


	//   ....[103]....
        /*0780*/ 	.word	0x00009130
        /*0784*/ 	.word	0x00000000
        /*0788*/ 	.word	0x00000000
        /*078c*/ 	.short	0x010a
        /*078e*/ 	.byte	0xff
	.zero		1


	//   ....[104]....
        /*0790*/ 	.word	0x00009180
        /*0794*/ 	.word	0x00000000
        /*0798*/ 	.word	0x000000d0
        /*079c*/ 	.short	0x010a
        /*079e*/ 	.byte	0xff
	.zero		1


	//   ....[105]....
        /*07a0*/ 	.word	0x000091e0
        /*07a4*/ 	.word	0x00000000
        /*07a8*/ 	.word	0x00000080
        /*07ac*/ 	.short	0x010a
        /*07ae*/ 	.byte	0xff
	.zero		1


	//   ....[106]....
        /*07b0*/ 	.word	0x00009230
        /*07b4*/ 	.word	0x00000000
        /*07b8*/ 	.word	0x00000070
        /*07bc*/ 	.short	0x010a
        /*07be*/ 	.byte	0xff
	.zero		1


	//   ....[107]....
        /*07c0*/ 	.word	0x00009290
        /*07c4*/ 	.word	0x00000000
        /*07c8*/ 	.word	0x00000080
        /*07cc*/ 	.short	0x010a
        /*07ce*/ 	.byte	0xff
	.zero		1


	//   ....[108]....
        /*07d0*/ 	.word	0x000092e0
        /*07d4*/ 	.word	0x00000000
        /*07d8*/ 	.word	0x00000070
        /*07dc*/ 	.short	0x010a
        /*07de*/ 	.byte	0xff
	.zero		1


	//   ....[109]....
        /*07e0*/ 	.word	0x00009340
        /*07e4*/ 	.word	0x00000002
        /*07e8*/ 	.word	0x000000b0
        /*07ec*/ 	.short	0x010a
        /*07ee*/ 	.byte	0xff
	.zero		1


	//   ....[110]....
        /*07f0*/ 	.word	0x000093a0
        /*07f4*/ 	.word	0x00000000
        /*07f8*/ 	.word	0x00000000
        /*07fc*/ 	.short	0x010a
        /*07fe*/ 	.byte	0xff
	.zero		1


	//   ....[111]....
        /*0800*/ 	.word	0x00009400
        /*0804*/ 	.word	0x00000000
        /*0808*/ 	.word	0x00000000
        /*080c*/ 	.short	0x010a
        /*080e*/ 	.byte	0xff
	.zero		1


	//   ....[112]....
        /*0810*/ 	.word	0x00009460
        /*0814*/ 	.word	0x00000000
        /*0818*/ 	.word	0x00000000
        /*081c*/ 	.short	0x010a
        /*081e*/ 	.byte	0xff
	.zero		1


	//   ....[113]....
        /*0820*/ 	.word	0x000094c0
        /*0824*/ 	.word	0x00000000
        /*0828*/ 	.word	0x00000000
        /*082c*/ 	.short	0x010a
        /*082e*/ 	.byte	0xff
	.zero		1


	//   ....[114]....
        /*0830*/ 	.word	0x00009520
        /*0834*/ 	.word	0x00000000
        /*0838*/ 	.word	0x00000000
        /*083c*/ 	.short	0x010a
        /*083e*/ 	.byte	0xff
	.zero		1


	//   ....[115]....
        /*0840*/ 	.word	0x00009570
        /*0844*/ 	.word	0x00000000
        /*0848*/ 	.word	0x00000070
        /*084c*/ 	.short	0x010a
        /*084e*/ 	.byte	0xff
	.zero		1


	//   ....[116]....
        /*0850*/ 	.word	0x000095d0
        /*0854*/ 	.word	0x00000000
        /*0858*/ 	.word	0x00000068
        /*085c*/ 	.short	0x010a
        /*085e*/ 	.byte	0xff
	.zero		1


	//   ....[117]....
        /*0860*/ 	.word	0x00009630
        /*0864*/ 	.word	0x00000000
        /*0868*/ 	.word	0x00000040
        /*086c*/ 	.short	0x010a
        /*086e*/ 	.byte	0xff
	.zero		1


	//   ....[118]....
        /*0870*/ 	.word	0x00009690
        /*0874*/ 	.word	0x00000000
        /*0878*/ 	.word	0x00000048
        /*087c*/ 	.short	0x010a
        /*087e*/ 	.byte	0xff
	.zero		1


	//   ....[119]....
        /*0880*/ 	.word	0x000096f0
        /*0884*/ 	.word	0x00000000
        /*0888*/ 	.word	0x00000050
        /*088c*/ 	.short	0x010a
        /*088e*/ 	.byte	0xff
	.zero		1


	//   ....[120]....
        /*0890*/ 	.word	0x00009750
        /*0894*/ 	.word	0x00000000
        /*0898*/ 	.word	0x00000058
        /*089c*/ 	.short	0x010a
        /*089e*/ 	.byte	0xff
	.zero		1


	//   ....[121]....
        /*08a0*/ 	.word	0x000097b0
        /*08a4*/ 	.word	0x00000000
        /*08a8*/ 	.word	0x00000040
        /*08ac*/ 	.short	0x010a
        /*08ae*/ 	.byte	0xff
	.zero		1


	//   ....[122]....
        /*08b0*/ 	.word	0x00009810
        /*08b4*/ 	.word	0x00000000
        /*08b8*/ 	.word	0x00000048
        /*08bc*/ 	.short	0x010a
        /*08be*/ 	.byte	0xff
	.zero		1


	//   ....[123]....
        /*08c0*/ 	.word	0x00009870
        /*08c4*/ 	.word	0x00000000
        /*08c8*/ 	.word	0x00000050
        /*08cc*/ 	.short	0x010a
        /*08ce*/ 	.byte	0xff
	.zero		1


	//   ....[124]....
        /*08d0*/ 	.word	0x000098c0
        /*08d4*/ 	.word	0x00000000
        /*08d8*/ 	.word	0x00000070
        /*08dc*/ 	.short	0x010a
        /*08de*/ 	.byte	0xff
	.zero		1


	//   ....[125]....
        /*08e0*/ 	.word	0x00009920
        /*08e4*/ 	.word	0x00000002
        /*08e8*/ 	.word	0x00000020
        /*08ec*/ 	.short	0x010a
        /*08ee*/ 	.byte	0xff
	.zero		1


	//   ....[126]....
        /*08f0*/ 	.word	0x00009970
        /*08f4*/ 	.word	0x00000040
        /*08f8*/ 	.word	0x00000090
        /*08fc*/ 	.short	0x010a
        /*08fe*/ 	.byte	0xff
	.zero		1


	//   ....[127]....
        /*0900*/ 	.word	0x000099c0
        /*0904*/ 	.word	0x00000002
        /*0908*/ 	.word	0x00000020
        /*090c*/ 	.short	0x010a
        /*090e*/ 	.byte	0xff
	.zero		1


	//   ....[128]....
        /*0910*/ 	.word	0x00009a10
        /*0914*/ 	.word	0x00000000
        /*0918*/ 	.word	0x00000020
        /*091c*/ 	.short	0x010a
        /*091e*/ 	.byte	0xff
	.zero		1


	//   ....[129]....
        /*0920*/ 	.word	0x00009a60
        /*0924*/ 	.word	0x00000000
        /*0928*/ 	.word	0x00000020
        /*092c*/ 	.short	0x010a
        /*092e*/ 	.byte	0xff
	.zero		1


	//----- nvinfo : EIATTR_NUM_MBARRIERS
	.align		4
.L_47:
        /*0930*/ 	.byte	0x03, 0x38
        /*0932*/ 	.short	0x001e


	//----- nvinfo : EIATTR_EXIT_INSTR_OFFSETS
	.align		4
        /*0934*/ 	.byte	0x04, 0x1c
        /*0936*/ 	.short	(.L_49 - .L_48)


	//   ....[0]....
.L_48:
        /*0938*/ 	.word	0x00002820


	//   ....[1]....
        /*093c*/ 	.word	0x00002d20


	//   ....[2]....
        /*0940*/ 	.word	0x00002d80


	//   ....[3]....
        /*0944*/ 	.word	0x00003c90


	//   ....[4]....
        /*0948*/ 	.word	0x00004c90


	//   ....[5]....
        /*094c*/ 	.word	0x00004cd0


	//   ....[6]....
        /*0950*/ 	.word	0x00008e90


	//   ....[7]....
        /*0954*/ 	.word	0x00008f10


	//   ....[8]....
        /*0958*/ 	.word	0x00008f40


	//   ....[9]....
        /*095c*/ 	.word	0x00008fb0


	//----- nvinfo : EIATTR_MAX_THREADS
	.align		4
.L_49:
        /*0960*/ 	.byte	0x04, 0x05
        /*0962*/ 	.short	(.L_51 - .L_50)
.L_50:
        /*0964*/ 	.word	0x00000100
        /*0968*/ 	.word	0x00000001
        /*096c*/ 	.word	0x00000001


	//----- nvinfo : EIATTR_CRS_STACK_SIZE
	.align		4
.L_51:
        /*0970*/ 	.byte	0x04, 0x1e
        /*0972*/ 	.short	(.L_53 - .L_52)
.L_52:
        /*0974*/ 	.word	0x00000000


	//----- nvinfo : EIATTR_CBANK_PARAM_SIZE
	.align		4
.L_53:
        /*0978*/ 	.byte	0x03, 0x19
        /*097a*/ 	.short	0x0800


	//----- nvinfo : EIATTR_PARAM_CBANK
	.align		4
        /*097c*/ 	.byte	0x04, 0x0a
        /*097e*/ 	.short	(.L_55 - .L_54)
	.align		4
.L_54:
        /*0980*/ 	.word	index@(.nv.constant0._ZN7cutlass13device_kernelINS_4gemm6kernel13GemmUniversalIN4cute5tupleIJiiiiEEENS1_10collective13CollectiveMmaINS1_35MainloopSm100TmaUmmaWarpSpecializedILi2ELi2ELi4ENS5_IJNS4_1CILi1EEENSA_ILi8EEESB_EEEEENS5_IJNSA_ILi128EEESF_NSA_ILi64EEEEEENS_6half_tENS5_IJSB_llEEESI_NS5_IJlSB_lEEENS4_8TiledMMAINS4_8MMA_AtomIJNS4_20SM100_MMA_F16BF16_SSISI_SI_fLi128ELi128ELNS4_4UMMA5MajorE1ELSP_0ELNSO_7ScaleInE0ELSQ_0EEEEEENS4_6LayoutINS5_IJSB_SB_SB_EEENS5_IJNSA_ILi0EEESV_SV_EEEEENS5_IJNS4_10UnderscoreESY_SY_EEEEENS4_23SM90_TMA_LOAD_MULTICASTENS4_14ComposedLayoutINS4_7SwizzleILi3ELi4ELi3EEENS4_18smem_ptr_flag_bitsILi16EEENST_INS5_IJSG_SC_EEENS5_IJSB_SG_EEEEEEEvNS4_8identityENS4_13SM90_TMA_LOADENS12_IS14_S16_NST_INS5_IJSC_SG_EEENS5_IJSG_SB_EEEEEEEvS1B_EENS_8epilogue10collective18CollectiveEpilogueINS1I_23Sm100TmaWarpSpecializedILi4ELi2ELi32ELb1ELb0EEEJSH_NS5_IJNST_ISF_SB_EENST_INSA_ILi32EEESB_EEEEESI_SK_SI_SK_NS1I_6fusion15FusionCallbacksIS1M_NS1R_17LinearCombinationISI_fSI_fLNS_15FloatRoundStyleE2EEESH_S1Q_JEEENS4_5SM1004TMEM4LOAD26SM100_TMEM_LOAD_32dp32b32xES1C_NS12_INS13_ILi2ELi4ELi3EEES16_NST_INS5_IJSC_S1O_EEENS5_IJS1O_SB_EEEEEEENS4_39AutoVectorizingCopyWithAssumedAlignmentILi128EEENS4_14SM90_TMA_STOREES25_S27_S27_EEEvvEEEEvNT_6ParamsE)
        /*0984*/ 	.short	0x0380
        /*0986*/ 	.short	0x0800


	//----- nvinfo : EIATTR_SW_WAR
	.align		4
.L_55:
        /*0988*/ 	.byte	0x04, 0x36
        /*098a*/ 	.short	(.L_57 - .L_56)
.L_56:
        /*098c*/ 	.word	0x00000008
.L_57:


//--------------------- .nv.callgraph             --------------------------
	.section	.nv.callgraph,"",@"SHT_CUDA_CALLGRAPH"
	.align	4
	.sectionentsize	8
	.align		4
        /*0000*/ 	.word	0x00000000
	.align		4
        /*0004*/ 	.word	0xffffffff
	.align		4
        /*0008*/ 	.word	index@(_ZN7cutlass13device_kernelINS_4gemm6kernel13GemmUniversalIN4cute5tupleIJiiiiEEENS1_10collective13CollectiveMmaINS1_35MainloopSm100TmaUmmaWarpSpecializedILi2ELi2ELi4ENS5_IJNS4_1CILi1EEENSA_ILi8EEESB_EEEEENS5_IJNSA_ILi128EEESF_NSA_ILi64EEEEEENS_6half_tENS5_IJSB_llEEESI_NS5_IJlSB_lEEENS4_8TiledMMAINS4_8MMA_AtomIJNS4_20SM100_MMA_F16BF16_SSISI_SI_fLi128ELi128ELNS4_4UMMA5MajorE1ELSP_0ELNSO_7ScaleInE0ELSQ_0EEEEEENS4_6LayoutINS5_IJSB_SB_SB_EEENS5_IJNSA_ILi0EEESV_SV_EEEEENS5_IJNS4_10UnderscoreESY_SY_EEEEENS4_23SM90_TMA_LOAD_MULTICASTENS4_14ComposedLayoutINS4_7SwizzleILi3ELi4ELi3EEENS4_18smem_ptr_flag_bitsILi16EEENST_INS5_IJSG_SC_EEENS5_IJSB_SG_EEEEEEEvNS4_8identityENS4_13SM90_TMA_LOADENS12_IS14_S16_NST_INS5_IJSC_SG_EEENS5_IJSG_SB_EEEEEEEvS1B_EENS_8epilogue10collective18CollectiveEpilogueINS1I_23Sm100TmaWarpSpecializedILi4ELi2ELi32ELb1ELb0EEEJSH_NS5_IJNST_ISF_SB_EENST_INSA_ILi32EEESB_EEEEESI_SK_SI_SK_NS1I_6fusion15FusionCallbacksIS1M_NS1R_17LinearCombinationISI_fSI_fLNS_15FloatRoundStyleE2EEESH_S1Q_JEEENS4_5SM1004TMEM4LOAD26SM100_TMEM_LOAD_32dp32b32xES1C_NS12_INS13_ILi2ELi4ELi3EEES16_NST_INS5_IJSC_S1O_EEENS5_IJS1O_SB_EEEEEEENS4_39AutoVectorizingCopyWithAssumedAlignmentILi128EEENS4_14SM90_TMA_STOREES25_S27_S27_EEEvvEEEEvNT_6ParamsE)
	.align		4
        /*000c*/ 	.word	index@(__assertfail)
	.align		4
        /*0010*/ 	.word	0x00000000
	.align		4
        /*0014*/ 	.word	0xfffffffe
	.align		4
        /*0018*/ 	.word	0x00000000
	.align		4
        /*001c*/ 	.word	0xfffffffd
	.align		4
        /*0020*/ 	.word	0x00000000
	.align		4
        /*0024*/ 	.word	0xfffffffc


//--------------------- .nv.constant4             --------------------------
	.section	.nv.constant4,"a",@progbits
	.align	8
	.align		8
.nv.constant4:
        /*0000*/ 	.dword	__assertfail
	.align		8
        /*0008*/ 	.dword	__unnamed_1
	.align		8
        /*0010*/ 	.dword	__unnamed_2
	.align		8
        /*0018*/ 	.dword	_ZN40_INTERNAL_170796fd_4_k_cu_e188c8a7_377194cuda3std3__45__cpo5beginE
	.align		8
        /*0020*/ 	.dword	_ZN40_INTERNAL_170796fd_4_k_cu_e188c8a7_377194cuda3std3__45__cpo3endE
	.align		8
        /*0028*/ 	.dword	_ZN40_INTERNAL_170796fd_4_k_cu_e188c8a7_377194cuda3std3__45__cpo6cbeginE
	.align		8
        /*0030*/ 	.dword	_ZN40_INTERNAL_170796fd_4_k_cu_e188c8a7_377194cuda3std3__45__cpo4cendE
	.align		8
        /*0038*/ 	.dword	_ZN40_INTERNAL_170796fd_4_k_cu_e188c8a7_377194cuda3std3__442_GLOBAL__N__170796fd_4_k_cu_e188c8a7_377196ignoreE
	.align		8
        /*0040*/ 	.dword	_ZN40_INTERNAL_170796fd_4_k_cu_e188c8a7_377194cuda3std3__419piecewise_constructE
	.align		8
        /*0048*/ 	.dword	_ZN40_INTERNAL_170796fd_4_k_cu_e188c8a7_377194cuda3std3__48in_placeE
	.align		8
        /*0050*/ 	.dword	_ZN40_INTERNAL_170796fd_4_k_cu_e188c8a7_377194cuda3std6ranges3__45__cpo4swapE
	.align		8
        /*0058*/ 	.dword	_ZN40_INTERNAL_170796fd_4_k_cu_e188c8a7_377194cuda3std6ranges3__45__cpo9iter_moveE
	.align		8
        /*0060*/ 	.dword	_ZN40_INTERNAL_170796fd_4_k_cu_e188c8a7_377194cute7productE
	.align		8
        /*0068*/ 	.dword	_ZN40_INTERNAL_170796fd_4_k_cu_e188c8a7_377194cute1_E
	.align		8
        /*0070*/ 	.dword	$str$25
	.align		8
        /*0078*/ 	.dword	$str$26
	.align		8
        /*0080*/ 	.dword	$str$27
	.align		8
        /*0088*/ 	.dword	$str$28


//--------------------- .text._ZN7cutlass13device_kernelINS_4gemm6kernel13GemmUniversalIN4cute5tupleIJiiiiEEENS1_10collective13CollectiveMmaINS1_35MainloopSm100TmaUmmaWarpSpecializedILi2ELi2ELi4ENS5_IJNS4_1CILi1EEENSA_ILi8EEESB_EEEEENS5_IJNSA_ILi128EEESF_NSA_ILi64EEEEEENS_6half_tENS5_IJSB_llEEESI_NS5_IJlSB_lEEENS4_8TiledMMAINS4_8MMA_AtomIJNS4_20SM100_MMA_F16BF16_SSISI_SI_fLi128ELi128ELNS4_4UMMA5MajorE1ELSP_0ELNSO_7ScaleInE0ELSQ_0EEEEEENS4_6LayoutINS5_IJSB_SB_SB_EEENS5_IJNSA_ILi0EEESV_SV_EEEEENS5_IJNS4_10UnderscoreESY_SY_EEEEENS4_23SM90_TMA_LOAD_MULTICASTENS4_14ComposedLayoutINS4_7SwizzleILi3ELi4ELi3EEENS4_18smem_ptr_flag_bitsILi16EEENST_INS5_IJSG_SC_EEENS5_IJSB_SG_EEEEEEEvNS4_8identityENS4_13SM90_TMA_LOADENS12_IS14_S16_NST_INS5_IJSC_SG_EEENS5_IJSG_SB_EEEEEEEvS1B_EENS_8epilogue10collective18CollectiveEpilogueINS1I_23Sm100TmaWarpSpecializedILi4ELi2ELi32ELb1ELb0EEEJSH_NS5_IJNST_ISF_SB_EENST_INSA_ILi32EEESB_EEEEESI_SK_SI_SK_NS1I_6fusion15FusionCallbacksIS1M_NS1R_17LinearCombinationISI_fSI_fLNS_15FloatRoundStyleE2EEESH_S1Q_JEEENS4_5SM1004TMEM4LOAD26SM100_TMEM_LOAD_32dp32b32xES1C_NS12_INS13_ILi2ELi4ELi3EEES16_NST_INS5_IJSC_S1O_EEENS5_IJS1O_SB_EEEEEEENS4_39AutoVectorizingCopyWithAssumedAlignmentILi128EEENS4_14SM90_TMA_STOREES25_S27_S27_EEEvvEEEEvNT_6ParamsE --------------------------
	.section	.text._ZN7cutlass13device_kernelINS_4gemm6kernel13GemmUniversalIN4cute5tupleIJiiiiEEENS1_10collective13CollectiveMmaINS1_35MainloopSm100TmaUmmaWarpSpecializedILi2ELi2ELi4ENS5_IJNS4_1CILi1EEENSA_ILi8EEESB_EEEEENS5_IJNSA_ILi128EEESF_NSA_ILi64EEEEEENS_6half_tENS5_IJSB_llEEESI_NS5_IJlSB_lEEENS4_8TiledMMAINS4_8MMA_AtomIJNS4_20SM100_MMA_F16BF16_SSISI_SI_fLi128ELi128ELNS4_4UMMA5MajorE1ELSP_0ELNSO_7ScaleInE0ELSQ_0EEEEEENS4_6LayoutINS5_IJSB_SB_SB_EEENS5_IJNSA_ILi0EEESV_SV_EEEEENS5_IJNS4_10UnderscoreESY_SY_EEEEENS4_23SM90_TMA_LOAD_MULTICASTENS4_14ComposedLayoutINS4_7SwizzleILi3ELi4ELi3EEENS4_18smem_ptr_flag_bitsILi16EEENST_INS5_IJSG_SC_EEENS5_IJSB_SG_EEEEEEEvNS4_8identityENS4_13SM90_TMA_LOADENS12_IS14_S16_NST_INS5_IJSC_SG_EEENS5_IJSG_SB_EEEEEEEvS1B_EENS_8epilogue10collective18CollectiveEpilogueINS1I_23Sm100TmaWarpSpecializedILi4ELi2ELi32ELb1ELb0EEEJSH_NS5_IJNST_ISF_SB_EENST_INSA_ILi32EEESB_EEEEESI_SK_SI_SK_NS1I_6fusion15FusionCallbacksIS1M_NS1R_17LinearCombinationISI_fSI_fLNS_15FloatRoundStyleE2EEESH_S1Q_JEEENS4_5SM1004TMEM4LOAD26SM100_TMEM_LOAD_32dp32b32xES1C_NS12_INS13_ILi2ELi4ELi3EEES16_NST_INS5_IJSC_S1O_EEENS5_IJS1O_SB_EEEEEEENS4_39AutoVectorizingCopyWithAssumedAlignmentILi128EEENS4_14SM90_TMA_STOREES25_S27_S27_EEEvvEEEEvNT_6ParamsE,"ax",@progbits
	.align	128
.text._ZN7cutlass13device_kernelINS_4gemm6kernel13GemmUniversalIN4cute5tupleIJiiiiEEENS1_10collective13CollectiveMmaINS1_35MainloopSm100TmaUmmaWarpSpecializedILi2ELi2ELi4ENS5_IJNS4_1CILi1EEENSA_ILi8EEESB_EEEEENS5_IJNSA_ILi128EEESF_NSA_ILi64EEEEEENS_6half_tENS5_IJSB_llEEESI_NS5_IJlSB_lEEENS4_8TiledMMAINS4_8MMA_AtomIJNS4_20SM100_MMA_F16BF16_SSISI_SI_fLi128ELi128ELNS4_4UMMA5MajorE1ELSP_0ELNSO_7ScaleInE0ELSQ_0EEEEEENS4_6LayoutINS5_IJSB_SB_SB_EEENS5_IJNSA_ILi0EEESV_SV_EEEEENS5_IJNS4_10UnderscoreESY_SY_EEEEENS4_23SM90_TMA_LOAD_MULTICASTENS4_14ComposedLayoutINS4_7SwizzleILi3ELi4ELi3EEENS4_18smem_ptr_flag_bitsILi16EEENST_INS5_IJSG_SC_EEENS5_IJSB_SG_EEEEEEEvNS4_8identityENS4_13SM90_TMA_LOADENS12_IS14_S16_NST_INS5_IJSC_SG_EEENS5_IJSG_SB_EEEEEEEvS1B_EENS_8epilogue10collective18CollectiveEpilogueINS1I_23Sm100TmaWarpSpecializedILi4ELi2ELi32ELb1ELb0EEEJSH_NS5_IJNST_ISF_SB_EENST_INSA_ILi32EEESB_EEEEESI_SK_SI_SK_NS1I_6fusion15FusionCallbacksIS1M_NS1R_17LinearCombinationISI_fSI_fLNS_15FloatRoundStyleE2EEESH_S1Q_JEEENS4_5SM1004TMEM4LOAD26SM100_TMEM_LOAD_32dp32b32xES1C_NS12_INS13_ILi2ELi4ELi3EEES16_NST_INS5_IJSC_S1O_EEENS5_IJS1O_SB_EEEEEEENS4_39AutoVectorizingCopyWithAssumedAlignmentILi128EEENS4_14SM90_TMA_STOREES25_S27_S27_EEEvvEEEEvNT_6ParamsE:
        .type           _ZN7cutlass13device_kernelINS_4gemm6kernel13GemmUniversalIN4cute5tupleIJiiiiEEENS1_10collective13CollectiveMmaINS1_35MainloopSm100TmaUmmaWarpSpecializedILi2ELi2ELi4ENS5_IJNS4_1CILi1EEENSA_ILi8EEESB_EEEEENS5_IJNSA_ILi128EEESF_NSA_ILi64EEEEEENS_6half_tENS5_IJSB_llEEESI_NS5_IJlSB_lEEENS4_8TiledMMAINS4_8MMA_AtomIJNS4_20SM100_MMA_F16BF16_SSISI_SI_fLi128ELi128ELNS4_4UMMA5MajorE1ELSP_0ELNSO_7ScaleInE0ELSQ_0EEEEEENS4_6LayoutINS5_IJSB_SB_SB_EEENS5_IJNSA_ILi0EEESV_SV_EEEEENS5_IJNS4_10UnderscoreESY_SY_EEEEENS4_23SM90_TMA_LOAD_MULTICASTENS4_14ComposedLayoutINS4_7SwizzleILi3ELi4ELi3EEENS4_18smem_ptr_flag_bitsILi16EEENST_INS5_IJSG_SC_EEENS5_IJSB_SG_EEEEEEEvNS4_8identityENS4_13SM90_TMA_LOADENS12_IS14_S16_NST_INS5_IJSC_SG_EEENS5_IJSG_SB_EEEEEEEvS1B_EENS_8epilogue10collective18CollectiveEpilogueINS1I_23Sm100TmaWarpSpecializedILi4ELi2ELi32ELb1ELb0EEEJSH_NS5_IJNST_ISF_SB_EENST_INSA_ILi32EEESB_EEEEESI_SK_SI_SK_NS1I_6fusion15FusionCallbacksIS1M_NS1R_17LinearCombinationISI_fSI_fLNS_15FloatRoundStyleE2EEESH_S1Q_JEEENS4_5SM1004TMEM4LOAD26SM100_TMEM_LOAD_32dp32b32xES1C_NS12_INS13_ILi2ELi4ELi3EEES16_NST_INS5_IJSC_S1O_EEENS5_IJS1O_SB_EEEEEEENS4_39AutoVectorizingCopyWithAssumedAlignmentILi128EEENS4_14SM90_TMA_STOREES25_S27_S27_EEEvvEEEEvNT_6ParamsE,@function
        .size           _ZN7cutlass13device_kernelINS_4gemm6kernel13GemmUniversalIN4cute5tupleIJiiiiEEENS1_10collective13CollectiveMmaINS1_35MainloopSm100TmaUmmaWarpSpecializedILi2ELi2ELi4ENS5_IJNS4_1CILi1EEENSA_ILi8EEESB_EEEEENS5_IJNSA_ILi128EEESF_NSA_ILi64EEEEEENS_6half_tENS5_IJSB_llEEESI_NS5_IJlSB_lEEENS4_8TiledMMAINS4_8MMA_AtomIJNS4_20SM100_MMA_F16BF16_SSISI_SI_fLi128ELi128ELNS4_4UMMA5MajorE1ELSP_0ELNSO_7ScaleInE0ELSQ_0EEEEEENS4_6LayoutINS5_IJSB_SB_SB_EEENS5_IJNSA_ILi0EEESV_SV_EEEEENS5_IJNS4_10UnderscoreESY_SY_EEEEENS4_23SM90_TMA_LOAD_MULTICASTENS4_14ComposedLayoutINS4_7SwizzleILi3ELi4ELi3EEENS4_18smem_ptr_flag_bitsILi16EEENST_INS5_IJSG_SC_EEENS5_IJSB_SG_EEEEEEEvNS4_8identityENS4_13SM90_TMA_LOADENS12_IS14_S16_NST_INS5_IJSC_SG_EEENS5_IJSG_SB_EEEEEEEvS1B_EENS_8epilogue10collective18CollectiveEpilogueINS1I_23Sm100TmaWarpSpecializedILi4ELi2ELi32ELb1ELb0EEEJSH_NS5_IJNST_ISF_SB_EENST_INSA_ILi32EEESB_EEEEESI_SK_SI_SK_NS1I_6fusion15FusionCallbacksIS1M_NS1R_17LinearCombinationISI_fSI_fLNS_15FloatRoundStyleE2EEESH_S1Q_JEEENS4_5SM1004TMEM4LOAD26SM100_TMEM_LOAD_32dp32b32xES1C_NS12_INS13_ILi2ELi4ELi3EEES16_NST_INS5_IJSC_S1O_EEENS5_IJS1O_SB_EEEEEEENS4_39AutoVectorizingCopyWithAssumedAlignmentILi128EEENS4_14SM90_TMA_STOREES25_S27_S27_EEEvvEEEEvNT_6ParamsE,(.L_x_177 - _ZN7cutlass13device_kernelINS_4gemm6kernel13GemmUniversalIN4cute5tupleIJiiiiEEENS1_10collective13CollectiveMmaINS1_35MainloopSm100TmaUmmaWarpSpecializedILi2ELi2ELi4ENS5_IJNS4_1CILi1EEENSA_ILi8EEESB_EEEEENS5_IJNSA_ILi128EEESF_NSA_ILi64EEEEEENS_6half_tENS5_IJSB_llEEESI_NS5_IJlSB_lEEENS4_8TiledMMAINS4_8MMA_AtomIJNS4_20SM100_MMA_F16BF16_SSISI_SI_fLi128ELi128ELNS4_4UMMA5MajorE1ELSP_0ELNSO_7ScaleInE0ELSQ_0EEEEEENS4_6LayoutINS5_IJSB_SB_SB_EEENS5_IJNSA_ILi0EEESV_SV_EEEEENS5_IJNS4_10UnderscoreESY_SY_EEEEENS4_23SM90_TMA_LOAD_MULTICASTENS4_14ComposedLayoutINS4_7SwizzleILi3ELi4ELi3EEENS4_18smem_ptr_flag_bitsILi16EEENST_INS5_IJSG_SC_EEENS5_IJSB_SG_EEEEEEEvNS4_8identityENS4_13SM90_TMA_LOADENS12_IS14_S16_NST_INS5_IJSC_SG_EEENS5_IJSG_SB_EEEEEEEvS1B_EENS_8epilogue10collective18CollectiveEpilogueINS1I_23Sm100TmaWarpSpecializedILi4ELi2ELi32ELb1ELb0EEEJSH_NS5_IJNST_ISF_SB_EENST_INSA_ILi32EEESB_EEEEESI_SK_SI_SK_NS1I_6fusion15FusionCallbacksIS1M_NS1R_17LinearCombinationISI_fSI_fLNS_15FloatRoundStyleE2EEESH_S1Q_JEEENS4_5SM1004TMEM4LOAD26SM100_TMEM_LOAD_32dp32b32xES1C_NS12_INS13_ILi2ELi4ELi3EEES16_NST_INS5_IJSC_S1O_EEENS5_IJS1O_SB_EEEEEEENS4_39AutoVectorizingCopyWithAssumedAlignmentILi128EEENS4_14SM90_TMA_STOREES25_S27_S27_EEEvvEEEEvNT_6ParamsE)
        .other          _ZN7cutlass13device_kernelINS_4gemm6kernel13GemmUniversalIN4cute5tupleIJiiiiEEENS1_10collective13CollectiveMmaINS1_35MainloopSm100TmaUmmaWarpSpecializedILi2ELi2ELi4ENS5_IJNS4_1CILi1EEENSA_ILi8EEESB_EEEEENS5_IJNSA_ILi128EEESF_NSA_ILi64EEEEEENS_6half_tENS5_IJSB_llEEESI_NS5_IJlSB_lEEENS4_8TiledMMAINS4_8MMA_AtomIJNS4_20SM100_MMA_F16BF16_SSISI_SI_fLi128ELi128ELNS4_4UMMA5MajorE1ELSP_0ELNSO_7ScaleInE0ELSQ_0EEEEEENS4_6LayoutINS5_IJSB_SB_SB_EEENS5_IJNSA_ILi0EEESV_SV_EEEEENS5_IJNS4_10UnderscoreESY_SY_EEEEENS4_23SM90_TMA_LOAD_MULTICASTENS4_14ComposedLayoutINS4_7SwizzleILi3ELi4ELi3EEENS4_18smem_ptr_flag_bitsILi16EEENST_INS5_IJSG_SC_EEENS5_IJSB_SG_EEEEEEEvNS4_8identityENS4_13SM90_TMA_LOADENS12_IS14_S16_NST_INS5_IJSC_SG_EEENS5_IJSG_SB_EEEEEEEvS1B_EENS_8epilogue10collective18CollectiveEpilogueINS1I_23Sm100TmaWarpSpecializedILi4ELi2ELi32ELb1ELb0EEEJSH_NS5_IJNST_ISF_SB_EENST_INSA_ILi32EEESB_EEEEESI_SK_SI_SK_NS1I_6fusion15FusionCallbacksIS1M_NS1R_17LinearCombinationISI_fSI_fLNS_15FloatRoundStyleE2EEESH_S1Q_JEEENS4_5SM1004TMEM4LOAD26SM100_TMEM_LOAD_32dp32b32xES1C_NS12_INS13_ILi2ELi4ELi3EEES16_NST_INS5_IJSC_S1O_EEENS5_IJS1O_SB_EEEEEEENS4_39AutoVectorizingCopyWithAssumedAlignmentILi128EEENS4_14SM90_TMA_STOREES25_S27_S27_EEEvvEEEEvNT_6ParamsE,@"STO_CUDA_ENTRY STV_DEFAULT"
_ZN7cutlass13device_kernelINS_4gemm6kernel13GemmUniversalIN4cute5tupleIJiiiiEEENS1_10collective13CollectiveMmaINS1_35MainloopSm100TmaUmmaWarpSpecializedILi2ELi2ELi4ENS5_IJNS4_1CILi1EEENSA_ILi8EEESB_EEEEENS5_IJNSA_ILi128EEESF_NSA_ILi64EEEEEENS_6half_tENS5_IJSB_llEEESI_NS5_IJlSB_lEEENS4_8TiledMMAINS4_8MMA_AtomIJNS4_20SM100_MMA_F16BF16_SSISI_SI_fLi128ELi128ELNS4_4UMMA5MajorE1ELSP_0ELNSO_7ScaleInE0ELSQ_0EEEEEENS4_6LayoutINS5_IJSB_SB_SB_EEENS5_IJNSA_ILi0EEESV_SV_EEEEENS5_IJNS4_10UnderscoreESY_SY_EEEEENS4_23SM90_TMA_LOAD_MULTICASTENS4_14ComposedLayoutINS4_7SwizzleILi3ELi4ELi3EEENS4_18smem_ptr_flag_bitsILi16EEENST_INS5_IJSG_SC_EEENS5_IJSB_SG_EEEEEEEvNS4_8identityENS4_13SM90_TMA_LOADENS12_IS14_S16_NST_INS5_IJSC_SG_EEENS5_IJSG_SB_EEEEEEEvS1B_EENS_8epilogue10collective18CollectiveEpilogueINS1I_23Sm100TmaWarpSpecializedILi4ELi2ELi32ELb1ELb0EEEJSH_NS5_IJNST_ISF_SB_EENST_INSA_ILi32EEESB_EEEEESI_SK_SI_SK_NS1I_6fusion15FusionCallbacksIS1M_NS1R_17LinearCombinationISI_fSI_fLNS_15FloatRoundStyleE2EEESH_S1Q_JEEENS4_5SM1004TMEM4LOAD26SM100_TMEM_LOAD_32dp32b32xES1C_NS12_INS13_ILi2ELi4ELi3EEES16_NST_INS5_IJSC_S1O_EEENS5_IJS1O_SB_EEEEEEENS4_39AutoVectorizingCopyWithAssumedAlignmentILi128EEENS4_14SM90_TMA_STOREES25_S27_S27_EEEvvEEEEvNT_6ParamsE:
[----:B------:R-:W1:Y:S01]  /*0000*/  LDC R1, c[0x0][0x37c] ;  /* 0x0000df00ff017b82 */ /* 0x000e620000000800 */
[----:B------:R-:W2:Y:S01]  /*0010*/  S2R R101, SR_TID.X ;  /* 0x0000000000657919 */ /* 0x000ea20000002100 */
[----:B------:R-:W3:Y:S01]  /*0020*/  LDCU.64 UR6, c[0x0][0x890] ;  /* 0x00011200ff0677ac */ /* 0x000ee20008000a00 */
[----:B------:R-:W-:Y:S02]  /*0030*/  PRMT R88, RZ, 0x7610, R88 ;  /* 0x00007610ff587816 */ /* 0x000fe40000000058 */
[----:B------:R-:W-:Y:S01]  /*0040*/  ELECT P6, URZ, PT ;  /* 0x0000000000ff782f */ /* 0x000fe200038c0000 */
[----:B------:R-:W4:Y:S01]  /*0050*/  LDCU.64 UR46, c[0x0][0x358] ;  /* 0x00006b00ff2e77ac */ /* 0x000f220008000a00 */
[----:B---3--:R-:W-:-:S04]  /*0060*/  UISETP.NE.U32.AND UP0, UPT, UR6, URZ, UPT ;  /* 0x000000ff0600728c */ /* 0x008fc8000bf05070 */
[----:B------:R-:W-:Y:S01]  /*0070*/  UISETP.NE.AND.EX UP0, UPT, UR7, URZ, UPT, UP0 ;  /* 0x000000ff0700728c */ /* 0x000fe2000bf05300 */
[----:B--2---:R-:W-:-:S05]  /*0080*/  SHF.R.U32.HI R92, RZ, 0x5, R101 ;  /* 0x00000005ff5c7819 */ /* 0x004fca0000011665 */
[----:B------:R-:W2:Y:S02]  /*0090*/  SHFL.IDX PT, R0, R92, RZ, 0x1f ;  /* 0x00001fff5c007589 */ /* 0x000ea400000e0000 */
[----:B--2---:R-:W-:Y:S01]  /*00a0*/  R2UR UR5, R0 ;  /* 0x00000000000572ca */ /* 0x004fe200000e0000 */
[----:B-1--4-:R-:W-:-:S14]  /*00b0*/  BRA.U UP0, `(.L_x_0) ;  /* 0x00000001002c7547 */ /* 0x012fdc000b800000 */
[----:B------:R-:W1:Y:S02]  /*00c0*/  LDCU.64 UR8, c[0x0][0x888] ;  /* 0x00011100ff0877ac */ /* 0x000e640008000a00 */
[----:B-1----:R-:W-:-:S04]  /*00d0*/  UISETP.NE.U32.AND UP0, UPT, UR8, URZ, UPT ;  /* 0x000000ff0800728c */ /* 0x002fc8000bf05070 */
[----:B------:R-:W-:-:S09]  /*00e0*/  UISETP.NE.AND.EX UP0, UPT, UR9, URZ, UPT, UP0 ;  /* 0x000000ff0900728c */ /* 0x000fd2000bf05300 */
[----:B------:R-:W-:Y:S05]  /*00f0*/  BRA.U !UP0, `(.L_x_1) ;  /* 0x0000000108107547 */ /* 0x000fea000b800000 */
[----:B------:R-:W1:Y:S02]  /*0100*/  LDC.64 R2, c[0x0][0x888] ;  /* 0x00022200ff027b82 */ /* 0x000e640000000a00 */
[----:B-1----:R1:W5:Y:S01]  /*0110*/  LDG.E R49, desc[UR46][R2.64] ;  /* 0x0000002e02317981 */ /* 0x002362000c1e1900 */
[----:B------:R-:W-:Y:S01]  /*0120*/  HFMA2 R88, -RZ, RZ, 0, 5.9604644775390625e-08 ;  /* 0x00000001ff587431 */ /* 0x000fe200000001ff */
[----:B------:R-:W-:Y:S05]  /*0130*/  BRA `(.L_x_0) ;  /* 0x00000000000c7947 */ /* 0x000fea0003800000 */
.L_x_1:
[----:B------:R-:W1:Y:S01]  /*0140*/  LDCU UR4, c[0x0][0x880] ;  /* 0x00011000ff0477ac */ /* 0x000e620008000800 */
[----:B------:R-:W-:Y:S01]  /*0150*/  HFMA2 R88, -RZ, RZ, 0, 5.9604644775390625e-08 ;  /* 0x00000001ff587431 */ /* 0x000fe200000001ff */
[----:B-1----:R-:W-:Y:S02]  /*0160*/  MOV R49, UR4 ;  /* 0x0000000400317c02 */ /* 0x002fe40008000f00 */
.L_x_0:
[----:B------:R-:W2:Y:S02]  /*0170*/  LDCU.64 UR8, c[0x0][0x8b0] ;  /* 0x00011600ff0877ac */ /* 0x000ea40008000a00 */
[----:B--2---:R-:W-:-:S04]  /*0180*/  UISETP.NE.U32.AND UP0, UPT, UR8, URZ, UPT ;  /* 0x000000ff0800728c */ /* 0x004fc8000bf05070 */
[----:B------:R-:W-:-:S09]  /*0190*/  UISETP.NE.AND.EX UP0, UPT, UR9, URZ, UPT, UP0 ;  /* 0x000000ff0900728c */ /* 0x000fd2000bf05300 */
[----:B------:R-:W-:Y:S05]  /*01a0*/  BRA.U UP0, `(.L_x_2) ;  /* 0x0000000100247547 */ /* 0x000fea000b800000 */
[----:B------:R-:W2:Y:S02]  /*01b0*/  LDCU.64 UR8, c[0x0][0x8a8] ;  /* 0x00011500ff0877ac */ /* 0x000ea40008000a00 */
[----:B--2---:R-:W-:-:S04]  /*01c0*/  UISETP.NE.U32.AND UP0, UPT, UR8, URZ, UPT ;  /* 0x000000ff0800728c */ /* 0x004fc8000bf05070 */
[----:B------:R-:W-:-:S09]  /*01d0*/  UISETP.NE.AND.EX UP0, UPT, UR9, URZ, UPT, UP0 ;  /* 0x000000ff0900728c */ /* 0x000fd2000bf05300 */
[----:B------:R-:W-:Y:S05]  /*01e0*/  BRA.U !UP0, `(.L_x_3) ;  /* 0x00000001080c7547 */ /* 0x000fea000b800000 */
[----:B-1----:R-:W1:Y:S02]  /*01f0*/  LDC.64 R2, c[0x0][0x8a8] ;  /* 0x00022a00ff027b82 */ /* 0x002e640000000a00 */
[----:B-1----:R2:W5:Y:S01]  /*0200*/  LDG.E R47, desc[UR46][R2.64] ;  /* 0x0000002e022f7981 */ /* 0x002562000c1e1900 */
[----:B------:R-:W-:Y:S05]  /*0210*/  BRA `(.L_x_2) ;  /* 0x0000000000087947 */ /* 0x000fea0003800000 */
.L_x_3:
[----:B------:R-:W2:Y:S02]  /*0220*/  LDCU UR4, c[0x0][0x8a0] ;  /* 0x00011400ff0477ac */ /* 0x000ea40008000800 */
[----:B--2---:R-:W-:Y:S02]  /*0230*/  MOV R47, UR4 ;  /* 0x00000004002f7c02 */ /* 0x004fe40008000f00 */
.L_x_2:
[----:B------:R-:W-:Y:S01]  /*0240*/  IMAD.U32 R0, RZ, RZ, UR5 ;  /* 0x00000005ff007e24 */ /* 0x000fe2000f8e00ff */
[----:B------:R-:W-:Y:S04]  /*0250*/  BSSY.RECONVERGENT B0, `(.L_x_4) ;  /* 0x000000c000007945 */ /* 0x000fe80003800200 */
[C---:B------:R-:W-:Y:S02]  /*0260*/  ISETP.NE.OR P1, PT, R0.reuse, 0x1, !P6 ;  /* 0x000000010000780c */ /* 0x040fe40007725670 */
[----:B------:R-:W-:-:S11]  /*0270*/  ISETP.NE.OR P0, PT, R0, 0x3, !P6 ;  /* 0x000000030000780c */ /* 0x000fd60007705670 */
[----:B------:R-:W-:Y:S05]  /*0280*/  @P1 BRA `(.L_x_5) ;  /* 0x0000000000201947 */ /* 0x000fea0003800000 */
[----:B------:R-:W3:Y:S02]  /*0290*/  LDCU.64 UR8, c[0x0][0x348] ;  /* 0x00006900ff0877ac */ /* 0x000ee40008000a00 */
[----:B---3--:R-:W-:Y:S02]  /*02a0*/  UIADD3 UR10, UP1, UPT, UR8, 0x80, URZ ;  /* 0x00000080080a7890 */ /* 0x008fe4000ff3e0ff */
[----:B------:R-:W-:Y:S02]  /*02b0*/  UIADD3 UR8, UP0, UPT, UR8, 0x180, URZ ;  /* 0x0000018008087890 */ /* 0x000fe4000ff1e0ff */
[----:B------:R-:W-:Y:S02]  /*02c0*/  UIADD3.X UR11, UPT, UPT, URZ, UR9, URZ, UP1, !UPT ;  /* 0x00000009ff0b7290 */ /* 0x000fe40008ffe4ff */
[----:B------:R-:W-:-:S07]  /*02d0*/  UIADD3.X UR9, UPT, UPT, URZ, UR9, URZ, UP0, !UPT ;  /* 0x00000009ff097290 */ /* 0x000fce00087fe4ff */
[----:B------:R3:W-:Y:S02]  /*02e0*/  UTMACCTL.PF [UR10] ;  /* 0x000000000a0079b9 */ /* 0x0007e40008040000 */
[----:B------:R3:W-:Y:S02]  /*02f0*/  UTMACCTL.PF [UR8] ;  /* 0x00000000080079b9 */ /* 0x0007e40008040000 */
[----:B---3--:R-:W-:Y:S01]  /*0300*/  NOP ;  /* 0x0000000000007918 */ /* 0x008fe20000000000 */
.L_x_5:
[----:B------:R-:W-:Y:S05]  /*0310*/  BSYNC.RECONVERGENT B0 ;  /* 0x0000000000007941 */ /* 0x000fea0003800200 */
.L_x_4:
[----:B------:R-:W-:Y:S04]  /*0320*/  BSSY.RECONVERGENT B0, `(.L_x_6) ;  /* 0x000000a000007945 */ /* 0x000fe80003800200 */
        /* <DEDUP_REMOVED lines=9> */
.L_x_7:
[----:B------:R-:W-:Y:S05]  /*03c0*/  BSYNC.RECONVERGENT B0 ;  /* 0x0000000000007941 */ /* 0x000fea0003800200 */
.L_x_6:
[----:B------:R-:W3:Y:S01]  /*03d0*/  LDCU.64 UR8, c[0x0][0x888] ;  /* 0x00011100ff0877ac */ /* 0x000ee20008000a00 */
[----:B------:R-:W-:Y:S02]  /*03e0*/  UISETP.EQ.U32.AND UP1, UPT, UR6, URZ, UPT ;  /* 0x000000ff0600728c */ /* 0x000fe4000bf22070 */
[----:B------:R-:W-:Y:S02]  /*03f0*/  UPLOP3.LUT UP4, UPT, UPT, UPT, UPT, 0x80, 0x8 ;  /* 0x000000000008789c */ /* 0x000fe40003f8f070 */
[----:B---3--:R-:W-:-:S04]  /*0400*/  UISETP.NE.U32.AND UP0, UPT, UR8, URZ, UPT ;  /* 0x000000ff0800728c */ /* 0x008fc8000bf05070 */
[----:B------:R-:W-:-:S04]  /*0410*/  UISETP.NE.AND.EX UP0, UPT, UR9, URZ, UPT, UP0 ;  /* 0x000000ff0900728c */ /* 0x000fc8000bf05300 */
[----:B------:R-:W-:-:S04]  /*0420*/  UISETP.EQ.OR.EX UP2, UPT, UR7, URZ, !UP0, UP1 ;  /* 0x000000ff0700728c */ /* 0x000fc8000c742710 */
[----:B------:R-:W-:-:S05]  /*0430*/  UP2UR UR50, UPR, URZ, 0x4 ;  /* 0x00000004ff327883 */ /* 0x000fca0008000000 */
[----:B------:R-:W-:Y:S07]  /*0440*/  BRA.U !UP2, `(.L_x_8) ;  /* 0x000000010a207547 */ /* 0x000fee000b800000 */
[----:B------:R-:W-:Y:S01]  /*0450*/  UISETP.NE.U32.AND UP1, UPT, UR6, URZ, UPT ;  /* 0x000000ff0600728c */ /* 0x000fe2000bf25070 */
[----:B-----5:R-:W-:Y:S01]  /*0460*/  FSETP.NEU.AND P0, PT, R49, RZ, PT ;  /* 0x000000ff3100720b */ /* 0x020fe20003f0d000 */
[----:B------:R-:W-:Y:S02]  /*0470*/  USEL UR4, URZ, 0xffffffff, UP0 ;  /* 0xffffffffff047887 */ /* 0x000fe40008000000 */
[----:B------:R-:W-:-:S10]  /*0480*/  UISETP.NE.AND.EX UP1, UPT, UR7, URZ, UPT, UP1 ;  /* 0x000000ff0700728c */ /* 0x000fd4000bf25310 */
[----:B------:R-:W-:Y:S01]  /*0490*/  VOTEU.ANY UP0, P0 ;  /* 0x0000000000ff7886 */ /* 0x000fe20000000100 */
[----:B------:R-:W-:-:S04]  /*04a0*/  @!UP1 USEL UR4, URZ, 0xffffffff, UP0 ;  /* 0xffffffffff049887 */ /* 0x000fc80008000000 */
[----:B------:R-:W-:-:S04]  /*04b0*/  ULOP3.LUT UR4, UR4, 0x1, URZ, 0xc0, !UPT ;  /* 0x0000000104047892 */ /* 0x000fc8000f8ec0ff */
[----:B------:R-:W-:-:S11]  /*04c0*/  UISETP.NE.U32.AND UP4, UPT, UR4, 0x1, UPT ;  /* 0x000000010400788c */ /* 0x000fd6000bf85070 */
.L_x_8:
[----:B-12---:R-:W1:Y:S01]  /*04d0*/  SHFL.IDX PT, R2, R92, RZ, 0x1f ;  /* 0x00001fff5c027589 */ /* 0x006e6200000e0000 */
[----:B------:R-:W-:-:S04]  /*04e0*/  UISETP.NE.AND UP0, UPT, UR5, 0x2, UPT ;  /* 0x000000020500788c */ /* 0x000fc8000bf05270 */
[----:B------:R-:W-:Y:S01]  /*04f0*/  USEL UR7, URZ, 0x1, UP0 ;  /* 0x00000001ff077887 */ /* 0x000fe20008000000 */
[----:B-1----:R-:W-:-:S13]  /*0500*/  ISETP.NE.AND P0, PT, R2, RZ, PT ;  /* 0x000000ff0200720c */ /* 0x002fda0003f05270 */
[----:B------:R-:W-:Y:S05]  /*0510*/  @P0 BRA `(.L_x_9) ;  /* 0x0000000000480947 */ /* 0x000fea0003800000 */
[----:B------:R-:W1:Y:S01]  /*0520*/  S2UR UR8, SR_CgaCtaId ;  /* 0x00000000000879c3 */ /* 0x000e620000008800 */
[----:B------:R-:W-:Y:S01]  /*0530*/  UMOV UR9, 0x400 ;  /* 0x0000040000097882 */ /* 0x000fe20000000000 */
[----:B------:R-:W-:Y:S01]  /*0540*/  UMOV UR6, 0x1 ;  /* 0x0000000100067882 */ /* 0x000fe20000000000 */
[----:B------:R-:W-:Y:S01]  /*0550*/  UMOV UR4, 0x8 ;  /* 0x0000000800047882 */ /* 0x000fe20000000000 */
[----:B------:R-:W-:-:S04]  /*0560*/  UIADD3 UR10, UPT, UPT, -UR6, 0x100000, URZ ;  /* 0x00100000060a7890 */ /* 0x000fc8000fffe1ff */
[----:B------:R-:W-:Y:S02]  /*0570*/  USHF.L.U32 UR11, UR10, 0xb, URZ ;  /* 0x0000000b0a0b7899 */ /* 0x000fe400080006ff */
[----:B------:R-:W-:Y:S02]  /*0580*/  USHF.L.U32 UR10, UR10, 0x1, URZ ;  /* 0x000000010a0a7899 */ /* 0x000fe400080006ff */
[----:B------:R-:W-:-:S04]  /*0590*/  UIADD3 UR12, UPT, UPT, -UR4, 0x100000, URZ ;  /* 0x00100000040c7890 */ /* 0x000fc8000fffe1ff */
[----:B------:R-:W-:Y:S02]  /*05a0*/  USHF.L.U32 UR13, UR12, 0xb, URZ ;  /* 0x0000000b0c0d7899 */ /* 0x000fe400080006ff */
[----:B------:R-:W-:Y:S01]  /*05b0*/  USHF.L.U32 UR12, UR12, 0x1, URZ ;  /* 0x000000010c0c7899 */ /* 0x000fe200080006ff */
[----:B------:R-:W-:Y:S01]  /*05c0*/  ELECT P0, URZ, PT ;  /* 0x0000000000ff782f */ /* 0x000fe20003800000 */
[----:B-1----:R-:W-:Y:S01]  /*05d0*/  ULEA UR8, UR8, UR9, 0x18 ;  /* 0x0000000908087291 */ /* 0x002fe2000f8ec0ff */
[----:B------:R-:W1:Y:S11]  /*05e0*/  FENCE.VIEW.ASYNC.S ;  /* 0x00000000000073c6 */ /* 0x000e760000000000 */
[----:B-1----:R1:W2:Y:S01]  /*05f0*/  SYNCS.EXCH.64 URZ, [UR8], UR10 ;  /* 0x0000000a08ff75b2 */ /* 0x0022a20008000100 */
[----:B------:R1:W3:Y:S01]  /*0600*/  SYNCS.EXCH.64 URZ, [UR8+0x10], UR12 ;  /* 0x0000100c08ff75b2 */ /* 0x0002e20008000100 */
[----:B------:R1:W4:Y:S01]  /*0610*/  SYNCS.EXCH.64 URZ, [UR8+0x8], UR10 ;  /* 0x0000080a08ff75b2 */ /* 0x0003220008000100 */
[----:B------:R1:W1:Y:S01]  /*0620*/  SYNCS.EXCH.64 URZ, [UR8+0x18], UR12 ;  /* 0x0000180c08ff75b2 */ /* 0x0002620008000100 */
[----:B------:R-:W-:Y:S01]  /*0630*/  NOP ;  /* 0x0000000000007918 */ /* 0x000fe20000000000 */
.L_x_9:
[----:B------:R-:W2:Y:S01]  /*0640*/  SHFL.IDX PT, R2, R92, RZ, 0x1f ;  /* 0x00001fff5c027589 */ /* 0x000ea200000e0000 */
[----:B------:R-:W-:Y:S01]  /*0650*/  NOP ;  /* 0x0000000000007918 */ /* 0x000fe20000000000 */
[----:B--2---:R-:W-:-:S13]  /*0660*/  ISETP.NE.AND P0, PT, R2, 0x1, PT ;  /* 0x000000010200780c */ /* 0x004fda0003f05270 */
[----:B------:R-:W-:Y:S05]  /*0670*/  @P0 BRA `(.L_x_10) ;  /* 0x0000000000580947 */ /* 0x000fea0003800000 */
[----:B-1----:R-:W1:Y:S01]  /*0680*/  S2UR UR8, SR_CgaCtaId ;  /* 0x00000000000879c3 */ /* 0x002e620000008800 */
        /* <DEDUP_REMOVED lines=12> */
[----:B-1----:R2:W1:Y:S01]  /*0750*/  SYNCS.EXCH.64 URZ, [UR8+0x20], UR10 ;  /* 0x0000200a08ff75b2 */ /* 0x0024620008000100 */
[----:B------:R2:W1:Y:S01]  /*0760*/  SYNCS.EXCH.64 URZ, [UR8+0x40], UR12 ;  /* 0x0000400c08ff75b2 */ /* 0x0004620008000100 */
[----:B------:R2:W1:Y:S01]  /*0770*/  SYNCS.EXCH.64 URZ, [UR8+0x28], UR10 ;  /* 0x0000280a08ff75b2 */ /* 0x0004620008000100 */
[----:B------:R2:W1:Y:S01]  /*0780*/  SYNCS.EXCH.64 URZ, [UR8+0x48], UR12 ;  /* 0x0000480c08ff75b2 */ /* 0x0004620008000100 */
[----:B------:R2:W1:Y:S01]  /*0790*/  SYNCS.EXCH.64 URZ, [UR8+0x30], UR10 ;  /* 0x0000300a08ff75b2 */ /* 0x0004620008000100 */
[----:B------:R2:W1:Y:S01]  /*07a0*/  SYNCS.EXCH.64 URZ, [UR8+0x50], UR12 ;  /* 0x0000500c08ff75b2 */ /* 0x0004620008000100 */
[----:B------:R2:W1:Y:S01]  /*07b0*/  SYNCS.EXCH.64 URZ, [UR8+0x38], UR10 ;  /* 0x0000380a08ff75b2 */ /* 0x0004620008000100 */
[----:B------:R2:W1:Y:S02]  /*07c0*/  SYNCS.EXCH.64 URZ, [UR8+0x58], UR12 ;  /* 0x0000580c08ff75b2 */ /* 0x0004640008000100 */
[----:B--2---:R-:W-:Y:S01]  /*07d0*/  NOP ;  /* 0x0000000000007918 */ /* 0x004fe20000000000 */
.L_x_10:
[----:B------:R-:W2:Y:S01]  /*07e0*/  SHFL.IDX PT, R2, R92, RZ, 0x1f ;  /* 0x00001fff5c027589 */ /* 0x000ea200000e0000 */
[----:B------:R-:W-:Y:S01]  /*07f0*/  NOP ;  /* 0x0000000000007918 */ /* 0x000fe20000000000 */
[----:B--2---:R-:W-:-:S13]  /*0800*/  ISETP.NE.AND P0, PT, R2, 0x3, PT ;  /* 0x000000030200780c */ /* 0x004fda0003f05270 */
[----:B------:R-:W-:Y:S05]  /*0810*/  @P0 BRA `(.L_x_11) ;  /* 0x0000000000300947 */ /* 0x000fea0003800000 */
[----:B------:R-:W2:Y:S01]  /*0820*/  S2UR UR6, SR_CgaCtaId ;  /* 0x00000000000679c3 */ /* 0x000ea20000008800 */
[----:B-1----:R-:W-:Y:S01]  /*0830*/  UMOV UR8, 0x400 ;  /* 0x0000040000087882 */ /* 0x002fe20000000000 */
[----:B------:R-:W-:Y:S01]  /*0840*/  UMOV UR4, 0x20 ;  /* 0x0000002000047882 */ /* 0x000fe20000000000 */
[----:B------:R-:W-:Y:S01]  /*0850*/  ELECT P0, URZ, PT ;  /* 0x0000000000ff782f */ /* 0x000fe20003800000 */
[----:B--2---:R-:W-:Y:S02]  /*0860*/  ULEA UR6, UR6, UR8, 0x18 ;  /* 0x0000000806067291 */ /* 0x004fe4000f8ec0ff */
[----:B------:R-:W-:-:S04]  /*0870*/  UIADD3 UR8, UPT, UPT, -UR4, 0x100000, URZ ;  /* 0x0010000004087890 */ /* 0x000fc8000fffe1ff */
[----:B------:R-:W-:Y:S02]  /*0880*/  USHF.L.U32 UR9, UR8, 0xb, URZ ;  /* 0x0000000b08097899 */ /* 0x000fe400080006ff */
[----:B------:R-:W-:Y:S01]  /*0890*/  USHF.L.U32 UR8, UR8, 0x1, URZ ;  /* 0x0000000108087899 */ /* 0x000fe200080006ff */
[----:B------:R-:W1:Y:S11]  /*08a0*/  FENCE.VIEW.ASYNC.S ;  /* 0x00000000000073c6 */ /* 0x000e760000000000 */
[----:B-1----:R2:W1:Y:S01]  /*08b0*/  SYNCS.EXCH.64 URZ, [UR6+0x60], UR8 ;  /* 0x0000600806ff75b2 */ /* 0x0024620008000100 */
[----:B------:R2:W1:Y:S02]  /*08c0*/  SYNCS.EXCH.64 URZ, [UR6+0x68], UR8 ;  /* 0x0000680806ff75b2 */ /* 0x0004640008000100 */
[----:B--2---:R-:W-:Y:S01]  /*08d0*/  NOP ;  /* 0x0000000000007918 */ /* 0x004fe20000000000 */
.L_x_11:
[----:B------:R-:W2:Y:S01]  /*08e0*/  SHFL.IDX PT, R2, R92, RZ, 0x1f ;  /* 0x00001fff5c027589 */ /* 0x000ea200000e0000 */
[----:B------:R-:W-:Y:S01]  /*08f0*/  NOP ;  /* 0x0000000000007918 */ /* 0x000fe20000000000 */
[----:B--2---:R-:W-:-:S13]  /*0900*/  ISETP.NE.AND P0, PT, R2, 0x4, PT ;  /* 0x000000040200780c */ /* 0x004fda0003f05270 */
[----:B------:R-:W-:Y:S05]  /*0910*/  @P0 BRA `(.L_x_12) ;  /* 0x00000000004c0947 */ /* 0x000fea0003800000 */
[----:B------:R-:W2:Y:S01]  /*0920*/  S2UR UR6, SR_CgaCtaId ;  /* 0x00000000000679c3 */ /* 0x000ea20000008800 */
[----:B------:R-:W-:Y:S01]  /*0930*/  UMOV UR9, 0x720 ;  /* 0x0000072000097882 */ /* 0x000fe20000000000 */
[----:B-1----:R-:W-:Y:S01]  /*0940*/  UMOV UR8, 0x400 ;  /* 0x0000040000087882 */ /* 0x002fe20000000000 */
[----:B------:R-:W-:Y:S01]  /*0950*/  USEL UR9, UR9, 0x620, UP4 ;  /* 0x0000062009097887 */ /* 0x000fe2000a000000 */
[----:B------:R-:W-:Y:S01]  /*0960*/  UMOV UR4, 0x1 ;  /* 0x0000000100047882 */ /* 0x000fe20000000000 */
[----:B------:R-:W-:Y:S01]  /*0970*/  ELECT P0, URZ, PT ;  /* 0x0000000000ff782f */ /* 0x000fe20003800000 */
[----:B------:R-:W-:-:S04]  /*0980*/  UIADD3 UR10, UPT, UPT, -UR4, 0x100000, URZ ;  /* 0x00100000040a7890 */ /* 0x000fc8000fffe1ff */
[----:B------:R-:W-:Y:S02]  /*0990*/  USHF.L.U32 UR11, UR10, 0xb, URZ ;  /* 0x0000000b0a0b7899 */ /* 0x000fe400080006ff */
[----:B------:R-:W-:Y:S02]  /*09a0*/  USHF.L.U32 UR10, UR10, 0x1, URZ ;  /* 0x000000010a0a7899 */ /* 0x000fe400080006ff */
[----:B--2---:R-:W-:Y:S02]  /*09b0*/  ULEA UR6, UR6, UR8, 0x18 ;  /* 0x0000000806067291 */ /* 0x004fe4000f8ec0ff */
[----:B------:R-:W-:-:S04]  /*09c0*/  UIADD3 UR8, UPT, UPT, -UR9, 0x100000, URZ ;  /* 0x0010000009087890 */ /* 0x000fc8000fffe1ff */
[----:B------:R-:W-:Y:S02]  /*09d0*/  USHF.L.U32 UR9, UR8, 0xb, URZ ;  /* 0x0000000b08097899 */ /* 0x000fe400080006ff */
[----:B------:R-:W-:Y:S01]  /*09e0*/  USHF.L.U32 UR8, UR8, 0x1, URZ ;  /* 0x0000000108087899 */ /* 0x000fe200080006ff */
[----:B------:R-:W1:Y:S03]  /*09f0*/  FENCE.VIEW.ASYNC.S ;  /* 0x00000000000073c6 */ /* 0x000e660000000000 */
[----:B-1----:R2:W1:Y:S08]  /*0a00*/  SYNCS.EXCH.64 URZ, [UR6+0x70], UR10 ;  /* 0x0000700a06ff75b2 */ /* 0x0024700008000100 */
[----:B------:R2:W1:Y:S01]  /*0a10*/  SYNCS.EXCH.64 URZ, [UR6+0x80], UR8 ;  /* 0x0000800806ff75b2 */ /* 0x0004620008000100 */
[----:B------:R2:W1:Y:S01]  /*0a20*/  SYNCS.EXCH.64 URZ, [UR6+0x78], UR10 ;  /* 0x0000780a06ff75b2 */ /* 0x0004620008000100 */
[----:B------:R2:W1:Y:S02]  /*0a30*/  SYNCS.EXCH.64 URZ, [UR6+0x88], UR8 ;  /* 0x0000880806ff75b2 */ /* 0x0004640008000100 */
[----:B--2---:R-:W-:Y:S01]  /*0a40*/  NOP ;  /* 0x0000000000007918 */ /* 0x004fe20000000000 */
.L_x_12:
        /* <DEDUP_REMOVED lines=26> */
.L_x_13:
[----:B------:R-:W2:Y:S01]  /*0bf0*/  SHFL.IDX PT, R2, R92, RZ, 0x1f ;  /* 0x00001fff5c027589 */ /* 0x000ea200000e0000 */
[----:B------:R-:W1:Y:S01]  /*0c00*/  S2UR UR37, SR_CgaCtaId ;  /* 0x00000000002579c3 */ /* 0x000e620000008800 */
[----:B------:R-:W-:Y:S01]  /*0c10*/  NOP ;  /* 0x0000000000007918 */ /* 0x000fe20000000000 */
[----:B--2---:R-:W-:-:S13]  /*0c20*/  ISETP.NE.AND P0, PT, R2, 0x3, PT ;  /* 0x000000030200780c */ /* 0x004fda0003f05270 */
[----:B-1----:R-:W-:Y:S05]  /*0c30*/  @P0 BRA `(.L_x_14) ;  /* 0x0000000000340947 */ /* 0x002fea0003800000 */
[----:B------:R-:W-:Y:S01]  /*0c40*/  UMOV UR6, 0x400 ;  /* 0x0000040000067882 */ /* 0x000fe20000000000 */
[----:B------:R-:W-:Y:S01]  /*0c50*/  UMOV UR4, 0x20 ;  /* 0x0000002000047882 */ /* 0x000fe20000000000 */
[----:B------:R-:W-:Y:S02]  /*0c60*/  ULEA UR6, UR37, UR6, 0x18 ;  /* 0x0000000625067291 */ /* 0x000fe4000f8ec0ff */
[----:B------:R-:W-:-:S04]  /*0c70*/  UIADD3 UR8, UPT, UPT, -UR4, 0x100000, URZ ;  /* 0x0010000004087890 */ /* 0x000fc8000fffe1ff */
[----:B------:R-:W-:Y:S02]  /*0c80*/  USHF.L.U32 UR9, UR8, 0xb, URZ ;  /* 0x0000000b08097899 */ /* 0x000fe400080006ff */
[----:B------:R-:W-:Y:S01]  /*0c90*/  USHF.L.U32 UR8, UR8, 0x1, URZ ;  /* 0x0000000108087899 */ /* 0x000fe200080006ff */
[----:B------:R-:W-:Y:S01]  /*0ca0*/  ELECT P0, URZ, PT ;  /* 0x0000000000ff782f */ /* 0x000fe20003800000 */
[----:B------:R-:W1:Y:S10]  /*0cb0*/  FENCE.VIEW.ASYNC.S ;  /* 0x00000000000073c6 */ /* 0x000e740000000000 */
[----:B-1----:R1:W2:Y:S01]  /*0cc0*/  SYNCS.EXCH.64 URZ, [UR6+0xd0], UR8 ;  /* 0x0000d00806ff75b2 */ /* 0x0022a20008000100 */
[----:B------:R1:W1:Y:S01]  /*0cd0*/  SYNCS.EXCH.64 URZ, [UR6+0xe0], UR8 ;  /* 0x0000e00806ff75b2 */ /* 0x0002620008000100 */
[----:B------:R1:W1:Y:S01]  /*0ce0*/  SYNCS.EXCH.64 URZ, [UR6+0xd8], UR8 ;  /* 0x0000d80806ff75b2 */ /* 0x0002620008000100 */
[----:B------:R1:W1:Y:S01]  /*0cf0*/  SYNCS.EXCH.64 URZ, [UR6+0xe8], UR8 ;  /* 0x0000e80806ff75b2 */ /* 0x0002620008000100 */
[----:B------:R-:W-:Y:S01]  /*0d00*/  NOP ;  /* 0x0000000000007918 */ /* 0x000fe20000000000 */
.L_x_14:
[----:B------:R-:W3:Y:S01]  /*0d10*/  LDCU UR4, c[0x0][0x36c] ;  /* 0x00006d80ff0477ac */ /* 0x000ee20008000800 */
[----:B------:R-:W-:Y:S01]  /*0d20*/  ISETP.NE.OR P6, PT, R0, 0x2, !P6 ;  /* 0x000000020000780c */ /* 0x000fe200077c5670 */
[----:B------:R-:W-:Y:S01]  /*0d30*/  NOP ;  /* 0x0000000000007918 */ /* 0x000fe20000000000 */
[----:B------:R-:W-:Y:S01]  /*0d40*/  LOP3.LUT R9, R101, 0x1f, RZ, 0xc0, !PT ;  /* 0x0000001f65097812 */ /* 0x000fe200078ec0ff */
[----:B------:R-:W-:Y:S02]  /*0d50*/  UISETP.NE.AND UP3, UPT, UR5, URZ, UPT ;  /* 0x000000ff0500728c */ /* 0x000fe4000bf65270 */
[----:B---3--:R-:W-:-:S09]  /*0d60*/  UISETP.EQ.U32.AND UP0, UPT, UR4, 0x1, UPT ;  /* 0x000000010400788c */ /* 0x008fd2000bf02070 */
[----:B------:R-:W-:Y:S05]  /*0d70*/  BRA.U !UP0, `(.L_x_15) ;  /* 0x0000000108087547 */ /* 0x000fea000b800000 */
[----:B-12-4-:R-:W-:Y:S01]  /*0d80*/  UCGABAR_ARV ;  /* 0x00000000000079c7 */ /* 0x016fe20008000000 */
[----:B------:R-:W-:Y:S05]  /*0d90*/  BRA `(.L_x_16) ;  /* 0x0000000000047947 */ /* 0x000fea0003800000 */
.L_x_15:
[----:B-12-4-:R-:W-:Y:S01]  /*0da0*/  NOP ;  /* 0x0000000000007918 */ /* 0x016fe20000000000 */
.L_x_16:
[----:B------:R-:W1:Y:S01]  /*0db0*/  S2UR UR8, SR_CTAID.Y ;  /* 0x00000000000879c3 */ /* 0x000e620000002600 */
[----:B------:R-:W-:-:S05]  /*0dc0*/  CS2R.32 R87, SR_CgaSize ;  /* 0x0000000000577805 */ /* 0x000fca0000008a00 */
[----:B------:R-:W-:-:S05]  /*0dd0*/  IMAD R87, R87, -0xa0, RZ ;  /* 0xffffff6057577824 */ /* 0x000fca00078e02ff */
[----:B------:R-:W-:-:S14]  /*0de0*/  R2UR UR4, R87 ;  /* 0x00000000570472ca */ /* 0x000fdc00000e0000 */
[----:B------:R-:W2:Y:S01]  /*0df0*/  LDCU UR4, c[0x0][UR4+0x2b4] ;  /* 0x00005680040477ac */ /* 0x000ea20008000800 */
[----:B------:R-:W-:-:S05]  /*0e00*/  CS2R.32 R87, SR_CgaSize ;  /* 0x0000000000577805 */ /* 0x000fca0000008a00 */
[----:B------:R-:W-:-:S05]  /*0e10*/  IMAD R87, R87, -0xa0, RZ ;  /* 0xffffff6057577824 */ /* 0x000fca00078e02ff */
[----:B------:R-:W-:-:S14]  /*0e20*/  R2UR UR6, R87 ;  /* 0x00000000570672ca */ /* 0x000fdc00000e0000 */
[----:B------:R-:W3:Y:S01]  /*0e30*/  LDCU UR6, c[0x0][UR6+0x2b0] ;  /* 0x00005600060677ac */ /* 0x000ee20008000800 */
[----:B------:R-:W4:Y:S01]  /*0e40*/  S2UR UR9, SR_CTAID.X ;  /* 0x00000000000979c3 */ /* 0x000f220000002500 */
[----:B------:R-:W-:Y:S01]  /*0e50*/  UISETP.NE.AND UP1, UPT, UR5, 0x2, UPT ;  /* 0x000000020500788c */ /* 0x000fe2000bf25270 */
[----:B------:R-:W-:-:S05]  /*0e60*/  CS2R.32 R0, SR_CgaSize ;  /* 0x0000000000007805 */ /* 0x000fca0000008a00 */
[----:B------:R-:W-:-:S06]  /*0e70*/  IMAD R0, R0, -0xa0, RZ ;  /* 0xffffff6000007824 */ /* 0x000fcc00078e02ff */
[----:B------:R-:W3:Y:S01]  /*0e80*/  LDC R0, c[0x0][R0+0x2a4] ;  /* 0x0000a90000007b82 */ /* 0x000ee20000000800 */
[----:B-1----:R-:W-:-:S07]  /*0e90*/  I2FP.F32.U32 R86, UR8 ;  /* 0x0000000800567c45 */ /* 0x002fce0008201000 */
[----:B------:R-:W1:Y:S01]  /*0ea0*/  LDC R11, c[0x0][0xb24] ;  /* 0x0002c900ff0b7b82 */ /* 0x000e620000000800 */
[----:B------:R-:W-:Y:S01]  /*0eb0*/  MOV R20, UR8 ;  /* 0x0000000800147c02 */ /* 0x000fe20008000f00 */
[----:B--2---:R-:W-:Y:S01]  /*0ec0*/  FMUL R86, R86, UR4 ;  /* 0x0000000456567c20 */ /* 0x004fe20008400000 */
[----:B------:R-:W-:Y:S01]  /*0ed0*/  USHF.L.U32 UR4, UR37, 0x9, URZ ;  /* 0x0000000925047899 */ /* 0x000fe200080006ff */
[----:B----4-:R-:W-:Y:S02]  /*0ee0*/  I2FP.F32.U32 R87, UR9 ;  /* 0x0000000900577c45 */ /* 0x010fe40008201000 */
[----:B------:R-:W-:-:S05]  /*0ef0*/  CS2R.32 R2, SR_CgaSize ;  /* 0x0000000000027805 */ /* 0x000fca0000008a00 */
[----:B------:R-:W-:-:S06]  /*0f00*/  IMAD R2, R2, -0xa0, RZ ;  /* 0xffffff6002027824 */ /* 0x000fcc00078e02ff */
[----:B------:R-:W2:Y:S01]  /*0f10*/  LDC R2, c[0x0][R2+0x2a0] ;  /* 0x0000a80002027b82 */ /* 0x000ea20000000800 */
[----:B------:R-:W-:Y:S01]  /*0f20*/  MOV R21, UR9 ;  /* 0x0000000900157c02 */ /* 0x000fe20008000f00 */
[----:B------:R-:W4:Y:S01]  /*0f30*/  F2I.U32.TRUNC.NTZ R86, R86 ;  /* 0x0000005600567305 */ /* 0x000f22000020f000 */
[----:B------:R-:W-:Y:S01]  /*0f40*/  ULOP3.LUT UR4, UR4, 0xe00, URZ, 0xc0, !UPT ;  /* 0x00000e0004047892 */ /* 0x000fe2000f8ec0ff */
[----:B---3--:R-:W-:Y:S01]  /*0f50*/  FMUL R87, R87, UR6 ;  /* 0x0000000657577c20 */ /* 0x008fe20008400000 */
[----:B------:R-:W3:Y:S03]  /*0f60*/  LDCU UR6, c[0x0][0xb30] ;  /* 0x00016600ff0677ac */ /* 0x000ee60008000800 */
[----:B------:R-:W2:Y:S02]  /*0f70*/  LDC R40, c[0x0][0xb24] ;  /* 0x0002c900ff287b82 */ /* 0x000ea40000000800 */
[----:B------:R-:W3:Y:S06]  /*0f80*/  F2I.U32.TRUNC.NTZ R87, R87 ;  /* 0x0000005700577305 */ /* 0x000eec000020f000 */
[----:B------:R-:W2:Y:S01]  /*0f90*/  S2UR UR36, SR_CTAID.Z ;  /* 0x00000000002479c3 */ /* 0x000ea20000002700 */
[----:B----4-:R-:W-:Y:S01]  /*0fa0*/  IMAD.MOV R86, RZ, RZ, -R86 ;  /* 0x000000ffff567224 */ /* 0x010fe200078e0a56 */
[----:B-1----:R-:W-:-:S03]  /*0fb0*/  ISETP.GE.AND P0, PT, R11, 0x1, PT ;  /* 0x000000010b00780c */ /* 0x002fc60003f06270 */
[----:B------:R-:W-:Y:S01]  /*0fc0*/  IMAD R86, R0, R86, UR8 ;  /* 0x0000000800567e24 */ /* 0x000fe2000f8e0256 */
[----:B------:R-:W-:Y:S01]  /*0fd0*/  PRMT R0, RZ, 0x7610, R0 ;  /* 0x00007610ff007816 */ /* 0x000fe20000000000 */
[----:B---3--:R-:W-:Y:S01]  /*0fe0*/  UISETP.NE.AND UP2, UPT, UR6, 0x1, UPT ;  /* 0x000000010600788c */ /* 0x008fe2000bf45270 */
[----:B------:R-:W-:-:S04]  /*0ff0*/  IMAD.MOV R87, RZ, RZ, -R87 ;  /* 0x000000ffff577224 */ /* 0x000fc800078e0a57 */
[----:B--2---:R-:W-:Y:S01]  /*1000*/  IMAD R87, R2, R87, UR9 ;  /* 0x0000000902577e24 */ /* 0x004fe2000f8e0257 */
[----:B------:R-:W-:Y:S06]  /*1010*/  BRA.U UP3, `(.L_x_17) ;  /* 0x0000000103747547 */ /* 0x000fec000b800000 */
[C---:B------:R-:W-:Y:S02]  /*1020*/  ISETP.NE.AND P3, PT, R86.reuse, 0x2, PT ;  /* 0x000000025600780c */ /* 0x040fe40003f65270 */
[C---:B------:R-:W-:Y:S02]  /*1030*/  ISETP.NE.AND P1, PT, R86.reuse, RZ, PT ;  /* 0x000000ff5600720c */ /* 0x040fe40003f25270 */
[----:B------:R-:W-:Y:S02]  /*1040*/  ISETP.NE.AND P4, PT, R86, 0x1, PT ;  /* 0x000000015600780c */ /* 0x000fe40003f85270 */
[----:B------:R-:W-:Y:S02]  /*1050*/  SEL R5, RZ, 0x4, P3 ;  /* 0x00000004ff057807 */ /* 0x000fe40001800000 */
[C---:B------:R-:W-:Y:S02]  /*1060*/  ISETP.EQ.OR P3, PT, R87.reuse, RZ, !P1 ;  /* 0x000000ff5700720c */ /* 0x040fe40004f62670 */
[----:B------:R-:W-:-:S02]  /*1070*/  ISETP.NE.AND P5, PT, R87, RZ, PT ;  /* 0x000000ff5700720c */ /* 0x000fc40003fa5270 */
[C---:B------:R-:W-:Y:S02]  /*1080*/  ISETP.NE.AND P2, PT, R86.reuse, 0x3, PT ;  /* 0x000000035600780c */ /* 0x040fe40003f45270 */
[----:B------:R-:W-:Y:S02]  /*1090*/  SEL R0, RZ, 0x2, P4 ;  /* 0x00000002ff007807 */ /* 0x000fe40002000000 */
[----:B------:R-:W-:Y:S02]  /*10a0*/  ISETP.NE.AND P1, PT, R86, 0x4, PT ;  /* 0x000000045600780c */ /* 0x000fe40003f25270 */
[----:B------:R-:W-:Y:S02]  /*10b0*/  SEL R0, R0, 0x2, P5 ;  /* 0x0000000200007807 */ /* 0x000fe40002800000 */
[----:B------:R-:W-:Y:S02]  /*10c0*/  SEL R5, R5, 0x4, P5 ;  /* 0x0000000405057807 */ /* 0x000fe40002800000 */
[----:B------:R-:W-:-:S02]  /*10d0*/  SEL R2, RZ, 0x1, !P3 ;  /* 0x00000001ff027807 */ /* 0x000fc40005800000 */
[----:B------:R-:W-:Y:S02]  /*10e0*/  SEL R4, RZ, 0x8, P2 ;  /* 0x00000008ff047807 */ /* 0x000fe40001000000 */
[----:B------:R-:W-:Y:S02]  /*10f0*/  SEL R3, RZ, 0x10, P1 ;  /* 0x00000010ff037807 */ /* 0x000fe40000800000 */
[C---:B------:R-:W-:Y:S02]  /*1100*/  ISETP.NE.AND P3, PT, R86.reuse, 0x5, PT ;  /* 0x000000055600780c */ /* 0x040fe40003f65270 */
[----:B------:R-:W-:Y:S02]  /*1110*/  ISETP.NE.AND P2, PT, R86, 0x6, PT ;  /* 0x000000065600780c */ /* 0x000fe40003f45270 */
[----:B------:R-:W-:Y:S02]  /*1120*/  IADD3 R5, PT, PT, R5, R0, R2 ;  /* 0x0000000005057210 */ /* 0x000fe40007ffe002 */
[----:B------:R-:W-:-:S02]  /*1130*/  SEL R4, R4, 0x8, P5 ;  /* 0x0000000804047807 */ /* 0x000fc40002800000 */
[----:B------:R-:W-:Y:S02]  /*1140*/  SEL R3, R3, 0x10, P5 ;  /* 0x0000001003037807 */ /* 0x000fe40002800000 */
[----:B------:R-:W-:Y:S02]  /*1150*/  ISETP.NE.AND P1, PT, R86, 0x7, PT ;  /* 0x000000075600780c */ /* 0x000fe40003f25270 */
[----:B------:R-:W-:Y:S02]  /*1160*/  SEL R2, RZ, 0x20, P3 ;  /* 0x00000020ff027807 */ /* 0x000fe40001800000 */
[----:B------:R-:W-:Y:S02]  /*1170*/  SEL R0, RZ, 0x40, P2 ;  /* 0x00000040ff007807 */ /* 0x000fe40001000000 */
[----:B------:R-:W-:Y:S02]  /*1180*/  IADD3 R4, PT, PT, R3, R4, R5 ;  /* 0x0000000403047210 */ /* 0x000fe40007ffe005 */
[----:B------:R-:W-:-:S02]  /*1190*/  SEL R3, RZ, 0x80, P1 ;  /* 0x00000080ff037807 */ /* 0x000fc40000800000 */
[----:B------:R-:W-:Y:S02]  /*11a0*/  SEL R2, R2, 0x20, P5 ;  /* 0x0000002002027807 */ /* 0x000fe40002800000 */
[----:B------:R-:W-:Y:S02]  /*11b0*/  SEL R0, R0, 0x40, P5 ;  /* 0x0000004000007807 */ /* 0x000fe40002800000 */
[----:B------:R-:W-:Y:S02]  /*11c0*/  SEL R3, R3, 0x80, P5 ;  /* 0x0000008003037807 */ /* 0x000fe40002800000 */
[----:B------:R-:W-:-:S05]  /*11d0*/  IADD3 R0, PT, PT, R0, R2, R4 ;  /* 0x0000000200007210 */ /* 0x000fca0007ffe004 */
[----:B------:R-:W-:Y:S02]  /*11e0*/  IMAD.IADD R0, R0, 0x1, R3 ;  /* 0x0000000100007824 */ /* 0x000fe400078e0203 */
.L_x_17:
[----:B------:R-:W-:Y:S05]  /*11f0*/  @!P0 BRA `(.L_x_18) ;  /* 0x0000000000b88947 */ /* 0x000fea0003800000 */
[----:B------:R-:W1:Y:S01]  /*1200*/  LDC.64 R4, c[0x0][0xb18] ;  /* 0x0002c600ff047b82 */ /* 0x000e620000000a00 */
[----:B------:R-:W-:-:S07]  /*1210*/  ISETP.NE.AND P0, PT, R11, 0x1, PT ;  /* 0x000000010b00780c */ /* 0x000fce0003f05270 */
[----:B------:R-:W2:Y:S08]  /*1220*/  LDC R10, c[0x0][0xb0c] ;  /* 0x0002c300ff0a7b82 */ /* 0x000eb00000000800 */
[----:B------:R-:W3:Y:S08]  /*1230*/  LDC R13, c[0x0][0x370] ;  /* 0x0000dc00ff0d7b82 */ /* 0x000ef00000000800 */
[----:B------:R-:W4:Y:S01]  /*1240*/  LDC R12, c[0x0][0x374] ;  /* 0x0000dd00ff0c7b82 */ /* 0x000f220000000800 */
[----:B-1----:R-:W-:-:S07]  /*1250*/  ISETP.NE.AND P1, PT, R4, 0x1, PT ;  /* 0x000000010400780c */ /* 0x002fce0003f25270 */
[----:B------:R-:W3:Y:S01]  /*1260*/  LDC.64 R6, c[0x0][0xb10] ;  /* 0x0002c400ff067b82 */ /* 0x000ee20000000a00 */
[----:B--2---:R-:W-:-:S07]  /*1270*/  ISETP.NE.AND P2, PT, R10, 0x1, PT ;  /* 0x000000010a00780c */ /* 0x004fce0003f45270 */
[----:B------:R-:W1:Y:S08]  /*1280*/  LDC R8, c[0x0][0xb20] ;  /* 0x0002c800ff087b82 */ /* 0x000e700000000800 */
[----:B------:R-:W2:Y:S01]  /*1290*/  LDC.64 R2, c[0x0][0xb28] ;  /* 0x0002ca00ff027b82 */ /* 0x000ea20000000a00 */
[----:B----4-:R-:W-:-:S04]  /*12a0*/  IMAD.HI.U32 R14, R12, R5, RZ ;  /* 0x000000050c0e7227 */ /* 0x010fc800078e00ff */
[----:B------:R-:W-:-:S04]  /*12b0*/  IMAD.HI.U32 R5, R20, R5, RZ ;  /* 0x0000000514057227 */ /* 0x000fc800078e00ff */
[----:B---3--:R-:W-:-:S05]  /*12c0*/  IMAD.HI.U32 R15, R13, R6, RZ ;  /* 0x000000060d0f7227 */ /* 0x008fca00078e00ff */
[-C--:B------:R-:W-:Y:S01]  /*12d0*/  @P2 SHF.R.U32.HI R13, RZ, R7.reuse, R15 ;  /* 0x00000007ff0d2219 */ /* 0x080fe2000001160f */
[C---:B------:R-:W-:Y:S01]  /*12e0*/  IMAD.HI.U32 R15, R21.reuse, R6, RZ ;  /* 0x00000006150f7227 */ /* 0x040fe200078e00ff */
[-C--:B-1----:R-:W-:Y:S02]  /*12f0*/  @P1 SHF.R.U32.HI R12, RZ, R8.reuse, R14 ;  /* 0x00000008ff0c1219 */ /* 0x082fe4000001160e */
[----:B------:R-:W-:Y:S02]  /*1300*/  SHF.R.U32.HI R5, RZ, R8, R5 ;  /* 0x00000008ff057219 */ /* 0x000fe40000011605 */
[----:B------:R-:W-:Y:S02]  /*1310*/  SHF.R.U32.HI R15, RZ, R7, R15 ;  /* 0x00000007ff0f7219 */ /* 0x000fe4000001160f */
[----:B------:R-:W-:Y:S01]  /*1320*/  SEL R5, R20, R5, !P1 ;  /* 0x0000000514057207 */ /* 0x000fe20004800000 */
[----:B--2---:R-:W-:Y:S01]  /*1330*/  IMAD.HI.U32 R14, R12, R2, RZ ;  /* 0x000000020c0e7227 */ /* 0x004fe200078e00ff */
[----:B------:R-:W-:-:S03]  /*1340*/  SEL R15, R21, R15, !P2 ;  /* 0x0000000f150f7207 */ /* 0x000fc60005000000 */
[----:B------:R-:W-:Y:S01]  /*1350*/  IMAD.HI.U32 R6, R13, R2, RZ ;  /* 0x000000020d067227 */ /* 0x000fe200078e00ff */
[----:B------:R-:W-:-:S04]  /*1360*/  @P0 SHF.R.U32.HI R12, RZ, R3, R14 ;  /* 0x00000003ff0c0219 */ /* 0x000fc8000001160e */
[----:B------:R-:W-:Y:S01]  /*1370*/  @P0 SHF.R.U32.HI R13, RZ, R3, R6 ;  /* 0x00000003ff0d0219 */ /* 0x000fe20000011606 */
[----:B------:R-:W-:-:S04]  /*1380*/  IMAD R12, R12, R11, RZ ;  /* 0x0000000b0c0c7224 */ /* 0x000fc800078e02ff */
[----:B------:R-:W-:Y:S01]  /*1390*/  IMAD R6, R13, R11, RZ ;  /* 0x0000000b0d067224 */ /* 0x000fe200078e02ff */
[----:B------:R-:W-:-:S04]  /*13a0*/  ISETP.GE.AND P1, PT, R5, R12, PT ;  /* 0x0000000c0500720c */ /* 0x000fc80003f26270 */
[----:B------:R-:W-:Y:S01]  /*13b0*/  ISETP.GE.OR P1, PT, R15, R6, P1 ;  /* 0x000000060f00720c */ /* 0x000fe20000f26670 */
[----:B------:R-:W-:-:S05]  /*13c0*/  IMAD.HI.U32 R6, R5, R2, RZ ;  /* 0x0000000205067227 */ /* 0x000fca00078e00ff */
[----:B------:R-:W-:-:S04]  /*13d0*/  SHF.R.U32.HI R6, RZ, R3, R6 ;  /* 0x00000003ff067219 */ /* 0x000fc80000011606 */
[----:B------:R-:W-:-:S03]  /*13e0*/  SEL R6, R5, R6, !P0 ;  /* 0x0000000605067207 */ /* 0x000fc60004000000 */
[----:B------:R-:W-:Y:S01]  /*13f0*/  @!P1 IMAD.HI.U32 R7, R15, R2, RZ ;  /* 0x000000020f079227 */ /* 0x000fe200078e00ff */
[----:B------:R-:W-:-:S04]  /*1400*/  IADD3 R2, PT, PT, -R6, RZ, RZ ;  /* 0x000000ff06027210 */ /* 0x000fc80007ffe1ff */
[----:B------:R-:W-:Y:S01]  /*1410*/  @!P1 SHF.R.U32.HI R3, RZ, R3, R7 ;  /* 0x00000003ff039219 */ /* 0x000fe20000011607 */
[----:B------:R-:W-:Y:S01]  /*1420*/  IMAD R2, R11, R2, R5 ;  /* 0x000000020b027224 */ /* 0x000fe200078e0205 */
[----:B------:R-:W-:Y:S02]  /*1430*/  IADD3 R7, PT, PT, -R5, RZ, RZ ;  /* 0x000000ff05077210 */ /* 0x000fe40007ffe1ff */
[----:B------:R-:W-:-:S03]  /*1440*/  @!P1 SEL R3, R15, R3, !P0 ;  /* 0x000000030f039207 */ /* 0x000fc60004000000 */
[----:B------:R-:W-:Y:S02]  /*1450*/  IMAD R7, R4, R7, R20 ;  /* 0x0000000704077224 */ /* 0x000fe400078e0214 */
[--C-:B------:R-:W-:Y:S02]  /*1460*/  @!P1 IMAD.IADD R6, R6, 0x1, -R3.reuse ;  /* 0x0000000106069824 */ /* 0x100fe400078e0a03 */
[----:B------:R-:W-:Y:S01]  /*1470*/  @!P1 IMAD R3, R2, R13, R3 ;  /* 0x0000000d02039224 */ /* 0x000fe200078e0203 */
[----:B------:R-:W-:Y:S01]  /*1480*/  IADD3 R2, PT, PT, -R15, RZ, RZ ;  /* 0x000000ff0f027210 */ /* 0x000fe20007ffe1ff */
[----:B------:R-:W-:Y:S02]  /*1490*/  @!P1 IMAD R5, R6, R11, R15 ;  /* 0x0000000b06059224 */ /* 0x000fe400078e020f */
[----:B------:R-:W-:Y:S02]  /*14a0*/  @!P1 IMAD.MOV.U32 R15, RZ, RZ, R3 ;  /* 0x000000ffff0f9224 */ /* 0x000fe400078e0003 */
[----:B------:R-:W-:-:S02]  /*14b0*/  IMAD R2, R10, R2, R21 ;  /* 0x000000020a027224 */ /* 0x000fc400078e0215 */
[----:B------:R-:W-:Y:S02]  /*14c0*/  IMAD R20, R5, R4, R7 ;  /* 0x0000000405147224 */ /* 0x000fe400078e0207 */
[----:B------:R-:W-:Y:S02]  /*14d0*/  IMAD R21, R15, R10, R2 ;  /* 0x0000000a0f157224 */ /* 0x000fe400078e0202 */
.L_x_18:
[----:B------:R-:W-:Y:S05]  /*14e0*/  BRA.U UP2, `(.L_x_19) ;  /* 0x0000000102407547 */ /* 0x000fea000b800000 */
[----:B------:R-:W1:Y:S08]  /*14f0*/  LDC.64 R4, c[0x0][0xb10] ;  /* 0x0002c400ff047b82 */ /* 0x000e700000000a00 */
[----:B------:R-:W2:Y:S08]  /*1500*/  LDC.64 R2, c[0x0][0xb18] ;  /* 0x0002c600ff027b82 */ /* 0x000eb00000000a00 */
[----:B------:R-:W3:Y:S08]  /*1510*/  LDC R6, c[0x0][0xb20] ;  /* 0x0002c800ff067b82 */ /* 0x000ef00000000800 */
[----:B------:R-:W4:Y:S01]  /*1520*/  LDC R7, c[0x0][0xb0c] ;  /* 0x0002c300ff077b82 */ /* 0x000f220000000800 */
[----:B-1----:R-:W-:-:S05]  /*1530*/  IMAD.HI.U32 R4, R21, R4, RZ ;  /* 0x0000000415047227 */ /* 0x002fca00078e00ff */
[----:B------:R-:W-:Y:S01]  /*1540*/  SHF.R.U32.HI R4, RZ, R5, R4 ;  /* 0x00000005ff047219 */ /* 0x000fe20000011604 */
[----:B--2---:R-:W-:Y:S01]  /*1550*/  IMAD.HI.U32 R3, R20, R3, RZ ;  /* 0x0000000314037227 */ /* 0x004fe200078e00ff */
[----:B------:R-:W-:-:S04]  /*1560*/  ISETP.NE.AND P0, PT, R2, 0x1, PT ;  /* 0x000000010200780c */ /* 0x000fc80003f05270 */
[----:B---3--:R-:W-:-:S04]  /*1570*/  SHF.R.U32.HI R3, RZ, R6, R3 ;  /* 0x00000006ff037219 */ /* 0x008fc80000011603 */
[----:B------:R-:W-:Y:S02]  /*1580*/  SEL R3, R20, R3, !P0 ;  /* 0x0000000314037207 */ /* 0x000fe40004000000 */
[----:B----4-:R-:W-:-:S04]  /*1590*/  ISETP.NE.AND P1, PT, R7, 0x1, PT ;  /* 0x000000010700780c */ /* 0x010fc80003f25270 */
[----:B------:R-:W-:-:S05]  /*15a0*/  SEL R4, R21, R4, !P1 ;  /* 0x0000000415047207 */ /* 0x000fca0004800000 */
[----:B------:R-:W-:Y:S02]  /*15b0*/  IMAD.IADD R5, R3, 0x1, -R4 ;  /* 0x0000000103057824 */ /* 0x000fe400078e0a04 */
[----:B------:R-:W-:Y:S02]  /*15c0*/  IMAD.IADD R3, R4, 0x1, -R3 ;  /* 0x0000000104037824 */ /* 0x000fe400078e0a03 */
[----:B------:R-:W-:Y:S02]  /*15d0*/  IMAD R21, R5, R7, R21 ;  /* 0x0000000705157224 */ /* 0x000fe400078e0215 */
[----:B------:R-:W-:Y:S02]  /*15e0*/  IMAD R20, R3, R2, R20 ;  /* 0x0000000203147224 */ /* 0x000fe400078e0214 */
.L_x_19:
[----:B------:R-:W-:Y:S05]  /*15f0*/  BRA.U !UP0, `(.L_x_20) ;  /* 0x00000001080c7547 */ /* 0x000fea000b800000 */
[----:B------:R-:W-:Y:S01]  /*1600*/  UCGABAR_WAIT ;  /* 0x0000000000007dc7 */ /* 0x000fe20008000000 */
[----:B------:R-:W-:Y:S01]  /*1610*/  CCTL.IVALL ;  /* 0x00000000ff00798f */ /* 0x000fe20002000000 */
[----:B------:R-:W-:Y:S05]  /*1620*/  BRA `(.L_x_21) ;  /* 0x0000000000047947 */ /* 0x000fea0003800000 */
.L_x_20:
[----:B------:R-:W-:Y:S06]  /*1630*/  BAR.SYNC.DEFER_BLOCKING 0x0 ;  /* 0x0000000000007b1d */ /* 0x000fec0000010000 */
.L_x_21:
[----:B------:R-:W-:Y:S05]  /*1640*/  BRA.U UP1, `(.L_x_22) ;  /* 0x00000011017c7547 */ /* 0x000fea000b800000 */
[----:B------:R-:W1:Y:S01]  /*1650*/  LDCU UR15, c[0x0][0x38c] ;  /* 0x00007180ff0f77ac */ /* 0x000e620008000800 */
[----:B------:R-:W2:Y:S01]  /*1660*/  LDC R8, c[0x0][0x370] ;  /* 0x0000dc00ff087b82 */ /* 0x000ea20000000800 */
[----:B------:R-:W-:Y:S01]  /*1670*/  PLOP3.LUT P1, PT, PT, PT, UP4, 0x80, 0x8 ;  /* 0x000000000008781c */ /* 0x000fe20003f2f048 */
[----:B------:R-:W-:Y:S01]  /*1680*/  IMAD.MOV.U32 R15, RZ, RZ, 0x1 ;  /* 0x00000001ff0f7424 */ /* 0x000fe200078e00ff */
[----:B------:R-:W-:Y:S01]  /*1690*/  ISETP.EQ.OR P4, PT, R9, RZ, P6 ;  /* 0x000000ff0900720c */ /* 0x000fe20003782670 */
[----:B------:R-:W-:Y:S01]  /*16a0*/  IMAD.MOV.U32 R14, RZ, RZ, RZ ;  /* 0x000000ffff0e7224 */ /* 0x000fe200078e00ff */
[----:B------:R-:W-:Y:S02]  /*16b0*/  PLOP3.LUT P1, PT, P1, PT, PT, 0x8, 0x80 ;  /* 0x000000000080781c */ /* 0x000fe40000f2e170 */
[----:B------:R-:W-:Y:S01]  /*16c0*/  CS2R R12, SRZ ;  /* 0x00000000000c7805 */ /* 0x000fe2000001ff00 */
[----:B------:R-:W-:Y:S01]  /*16d0*/  IMAD.MOV.U32 R11, RZ, RZ, 0x1 ;  /* 0x00000001ff0b7424 */ /* 0x000fe200078e00ff */
[----:B------:R-:W3:Y:S01]  /*16e0*/  LDC R0, c[0x0][0x374] ;  /* 0x0000dd00ff007b82 */ /* 0x000ee20000000800 */
[----:B------:R-:W4:Y:S01]  /*16f0*/  LDCU.64 UR30, c[0x0][0x348] ;  /* 0x00006900ff1e77ac */ /* 0x000f220008000a00 */
[----:B------:R-:W-:Y:S01]  /*1700*/  UMOV UR13, URZ ;  /* 0x000000ff000d7c82 */ /* 0x000fe20008000000 */
[----:B-1----:R-:W-:-:S04]  /*1710*/  UIADD3 UR6, UPT, UPT, UR15, 0x3f, URZ ;  /* 0x0000003f0f067890 */ /* 0x002fc8000fffe0ff */
[----:B------:R-:W-:-:S04]  /*1720*/  USHF.R.S32.HI UR22, URZ, 0x1f, UR6 ;  /* 0x0000001fff167899 */ /* 0x000fc80008011406 */
[----:B------:R-:W-:Y:S02]  /*1730*/  ULEA.HI UR22, UR22, UR6, URZ, 0x6 ;  /* 0x0000000616167291 */ /* 0x000fe4000f8f30ff */
[----:B------:R-:W-:Y:S02]  /*1740*/  UIADD3 UR6, UPT, UPT, UR15, -0x1, URZ ;  /* 0xffffffff0f067890 */ /* 0x000fe4000fffe0ff */
[----:B------:R-:W-:Y:S02]  /*1750*/  USHF.R.S32.HI UR22, URZ, 0x6, UR22 ;  /* 0x00000006ff167899 */ /* 0x000fe40008011416 */
[----:B------:R-:W-:Y:S02]  /*1760*/  UISETP.GE.U32.AND UP1, UPT, UR6, -0x7f, UPT ;  /* 0xffffff810600788c */ /* 0x000fe4000bf26070 */
[----:B------:R-:W-:Y:S02]  /*1770*/  UISETP.LT.U32.AND UP0, UPT, UR22, 0x2, UPT ;  /* 0x000000021600788c */ /* 0x000fe4000bf01070 */
[----:B------:R-:W-:-:S02]  /*1780*/  UIADD3 UR15, UPT, UPT, UR15, 0x7e, URZ ;  /* 0x0000007e0f0f7890 */ /* 0x000fc4000fffe0ff */
[----:B------:R-:W-:Y:S02]  /*1790*/  USEL UR21, UR22, 0x2, UP0 ;  /* 0x0000000216157887 */ /* 0x000fe40008000000 */
[----:B------:R-:W-:Y:S02]  /*17a0*/  UISETP.NE.AND UP0, UPT, UR5, URZ, UPT ;  /* 0x000000ff0500728c */ /* 0x000fe4000bf05270 */
[----:B------:R-:W-:Y:S02]  /*17b0*/  UIADD3 UR6, UPT, UPT, UR21, -0x1, URZ ;  /* 0xffffffff15067890 */ /* 0x000fe4000fffe0ff */
[----:B------:R-:W-:Y:S02]  /*17c0*/  @UP1 UIADD3 UR6, UPT, UPT, UR21, URZ, URZ ;  /* 0x000000ff15061290 */ /* 0x000fe4000fffe0ff */
[----:B------:R-:W-:Y:S02]  /*17d0*/  USEL UR7, UR7, 0x2, UP0 ;  /* 0x0000000207077887 */ /* 0x000fe40008000000 */
[----:B------:R-:W-:-:S02]  /*17e0*/  UIADD3 UR14, UPT, UPT, UR22, -UR21, URZ ;  /* 0x80000015160e7290 */ /* 0x000fc4000fffe0ff */
[----:B--2-4-:R-:W-:-:S12]  /*17f0*/  UIADD3 UR6, UPT, UPT, UR6, 0x1, URZ ;  /* 0x0000000106067890 */ /* 0x014fd8000fffe0ff */
.L_x_42:
[----:B------:R-:W-:Y:S01]  /*1800*/  UISETP.NE.AND UP0, UPT, UR37, URZ, UPT ;  /* 0x000000ff2500728c */ /* 0x000fe2000bf05270 */
[----:B------:R-:W1:Y:S08]  /*1810*/  S2UR UR37, SR_CgaCtaId ;  /* 0x00000000002579c3 */ /* 0x000e700000008800 */
[----:B------:R-:W-:Y:S05]  /*1820*/  BRA.U UP0, `(.L_x_23) ;  /* 0x0000000100347547 */ /* 0x000fea000b800000 */
[----:B------:R-:W2:Y:S01]  /*1830*/  S2R R2, SR_CgaCtaId ;  /* 0x0000000000027919 */ /* 0x000ea20000008800 */
[----:B------:R-:W-:-:S04]  /*1840*/  MOV R3, 0x400 ;  /* 0x0000040000037802 */ /* 0x000fc80000000f00 */
[----:B--2---:R-:W-:Y:S02]  /*1850*/  LEA R2, R2, R3, 0x18 ;  /* 0x0000000302027211 */ /* 0x004fe400078ec0ff */
[----:B------:R-:W-:-:S03]  /*1860*/  SHF.L.U32 R3, R11, 0x1f, RZ ;  /* 0x0000001f0b037819 */ /* 0x000fc600000006ff */
[----:B------:R-:W-:-:S04]  /*1870*/  IMAD R2, R12, 0x8, R2 ;  /* 0x000000080c027824 */ /* 0x000fc800078e0202 */
[----:B------:R-:W2:Y:S02]  /*1880*/  SYNCS.PHASECHK.TRANS64.TRYWAIT P0, [R2+URZ+0xe0], R3 ;  /* 0x0000e003020075a7 */ /* 0x000ea400080011ff */
[----:B--2---:R-:W-:Y:S05]  /*1890*/  @!P0 BRA `(.L_x_24) ;  /* 0x0000007400c88947 */ /* 0x004fea0003800000 */
.L_x_136:
[----:B------:R-:W-:Y:S01]  /*18a0*/  VIADD R12, R12, 0x1 ;  /* 0x000000010c0c7836 */ /* 0x000fe20000000000 */
[----:B------:R2:W-:Y:S04]  /*18b0*/  SYNCS.ARRIVE.TRANS64.A1T0 RZ, [R2+URZ+0xd0], RZ ;  /* 0x0000d0ff02ff79a7 */ /* 0x0005e800081000ff */
[----:B------:R-:W-:-:S04]  /*18c0*/  ISETP.NE.AND P0, PT, R12, 0x2, PT ;  /* 0x000000020c00780c */ /* 0x000fc80003f05270 */
[----:B------:R-:W-:Y:S02]  /*18d0*/  SEL R12, R12, RZ, P0 ;  /* 0x000000ff0c0c7207 */ /* 0x000fe40000000000 */
[----:B--2---:R-:W-:-:S04]  /*18e0*/  SEL R2, RZ, 0x1, P0 ;  /* 0x00000001ff027807 */ /* 0x004fc80000000000 */
[----:B------:R-:W-:-:S07]  /*18f0*/  LOP3.LUT R11, R11, R2, RZ, 0x3c, !PT ;  /* 0x000000020b0b7212 */ /* 0x000fce00078e3cff */
.L_x_23:
[----:B------:R-:W-:Y:S01]  /*1900*/  UMOV UR5, 0x400 ;  /* 0x0000040000057882 */ /* 0x000fe20000000000 */
[----:B------:R-:W-:Y:S01]  /*1910*/  SHF.L.U32 R2, R15, 0x1f, RZ ;  /* 0x0000001f0f027819 */ /* 0x000fe200000006ff */
[----:B-1----:R-:W-:Y:S01]  /*1920*/  ULEA UR5, UR37, UR5, 0x18 ;  /* 0x0000000525057291 */ /* 0x002fe2000f8ec0ff */
[----:B------:R-:W-:Y:S01]  /*1930*/  R2UR UR34, R21 ;  /* 0x00000000152272ca */ /* 0x000fe200000e0000 */
[----:B------:R-:W-:Y:S01]  /*1940*/  UISETP.GE.U32.AND UP0, UPT, UR15, 0x7f, UPT ;  /* 0x0000007f0f00788c */ /* 0x000fe2000bf06070 */
[----:B------:R-:W-:Y:S01]  /*1950*/  R2UR UR11, R20 ;  /* 0x00000000140b72ca */ /* 0x000fe200000e0000 */
[----:B------:R-:W-:Y:S01]  /*1960*/  ULEA UR8, UR13, UR5, 0x3 ;  /* 0x000000050d087291 */ /* 0x000fe2000f8e18ff */
[----:B------:R-:W-:-:S08]  /*1970*/  UMOV UR23, URZ ;  /* 0x000000ff00177c82 */ /* 0x000fd00008000000 */
[----:B------:R1:W2:Y:S01]  /*1980*/  SYNCS.PHASECHK.TRANS64.TRYWAIT P0, [UR8+0x10], R2 ;  /* 0x00001002ff0075a7 */ /* 0x0002a20008001108 */
[----:B------:R-:W-:Y:S02]  /*1990*/  USHF.L.U32 UR34, UR34, 0x7, URZ ;  /* 0x0000000722227899 */ /* 0x000fe400080006ff */
[----:B------:R-:W-:Y:S01]  /*19a0*/  USHF.L.U32 UR11, UR11, 0x7, URZ ;  /* 0x000000070b0b7899 */ /* 0x000fe200080006ff */
[----:B------:R-:W-:Y:S11]  /*19b0*/  BRA.U !UP0, `(.L_x_25) ;  /* 0x0000000108d87547 */ /* 0x000ff6000b800000 */
[----:B------:R-:W-:Y:S01]  /*19c0*/  UIADD3 UR18, UPT, UPT, UR34, 0x40, URZ ;  /* 0x0000004022127890 */ /* 0x000fe2000fffe0ff */
[----:B------:R-:W-:Y:S01]  /*19d0*/  UMOV UR24, URZ ;  /* 0x000000ff00187c82 */ /* 0x000fe20008000000 */
[----:B------:R-:W-:-:S10]  /*19e0*/  UMOV UR40, UR13 ;  /* 0x0000000d00287c82 */ /* 0x000fd40008000000 */
.L_x_31:
[----:B------:R-:W-:Y:S01]  /*19f0*/  ULEA UR33, UR40, UR5, 0x3 ;  /* 0x0000000528217291 */ /* 0x000fe2000f8e18ff */
[----:B--2---:R-:W-:Y:S01]  /*1a00*/  @!P6 MOV R3, 0x8000 ;  /* 0x000080000003e802 */ /* 0x004fe20000000f00 */
[----:B-12---:R-:W-:Y:S10]  /*1a10*/  @P0 BRA `(.L_x_26) ;  /* 0x00000000000c0947 */ /* 0x006ff40003800000 */
[----:B------:R-:W-:-:S04]  /*1a20*/  SHF.L.U32 R4, R15, 0x1f, RZ ;  /* 0x0000001f0f047819 */ /* 0x000fc800000006ff */
[----:B------:R-:W2:Y:S02]  /*1a30*/  SYNCS.PHASECHK.TRANS64.TRYWAIT P0, [UR33+0x10], R4 ;  /* 0x00001004ff0075a7 */ /* 0x000ea40008001121 */
[----:B--2---:R-:W-:Y:S05]  /*1a40*/  @!P0 BRA `(.L_x_27) ;  /* 0x0000007400708947 */ /* 0x004fea0003800000 */
.L_x_26:
[----:B------:R2:W-:Y:S01]  /*1a50*/  @!P6 SYNCS.ARRIVE.TRANS64 RZ, [UR33], R3 ;  /* 0x00000003ffffe9a7 */ /* 0x0005e20008000021 */
[----:B------:R-:W-:-:S04]  /*1a60*/  ULOP3.LUT UR8, UR7, 0x2, URZ, 0xfc, !UPT ;  /* 0x0000000207087892 */ /* 0x000fc8000f8efcff */
[----:B------:R-:W-:-:S09]  /*1a70*/  UISETP.NE.AND UP0, UPT, UR8, 0x2, UPT ;  /* 0x000000020800788c */ /* 0x000fd2000bf05270 */
[----:B------:R-:W-:Y:S05]  /*1a80*/  BRA.U UP0, `(.L_x_28) ;  /* 0x0000000100047547 */ /* 0x000fea000b800000 */
[----:B------:R-:W-:Y:S05]  /*1a90*/  BPT.TRAP 0x1 ;  /* 0x000000040000795c */ /* 0x000fea0000300000 */
.L_x_28:
[----:B------:R-:W-:Y:S04]  /*1aa0*/  BSSY.RECONVERGENT B0, `(.L_x_29) ;  /* 0x0000003000007945 */ /* 0x000fe80003800200 */
[----:B------:R-:W-:Y:S05]  /*1ab0*/  @P4 BRA `(.L_x_30) ;  /* 0x0000000000044947 */ /* 0x000fea0003800000 */
[----:B------:R-:W-:Y:S05]  /*1ac0*/  BPT.TRAP 0x1 ;  /* 0x000000040000795c */ /* 0x000fea0000300000 */
.L_x_30:
[----:B------:R-:W-:Y:S05]  /*1ad0*/  BSYNC.RECONVERGENT B0 ;  /* 0x0000000000007941 */ /* 0x000fea0003800200 */
.L_x_29:
[----:B------:R-:W-:Y:S02]  /*1ae0*/  UIADD3 UR13, UPT, UPT, UR40, 0x1, URZ ;  /* 0x00000001280d7890 */ /* 0x000fe4000fffe0ff */
[----:B------:R-:W-:Y:S02]  /*1af0*/  UIADD3 UR38, UP1, UPT, UR30, 0x80, URZ ;  /* 0x000000801e267890 */ /* 0x000fe4000ff3e0ff */
[----:B------:R-:W-:Y:S02]  /*1b00*/  UISETP.NE.AND UP0, UPT, UR13, 0x2, UPT ;  /* 0x000000020d00788c */ /* 0x000fe4000bf05270 */
[----:B------:R-:W-:Y:S02]  /*1b10*/  USHF.L.U32 UR10, UR24, 0x6, URZ ;  /* 0x00000006180a7899 */ /* 0x000fe400080006ff */
[----:B------:R-:W-:Y:S02]  /*1b20*/  USEL UR9, URZ, 0x1, UP0 ;  /* 0x00000001ff097887 */ /* 0x000fe40008000000 */
[----:B------:R-:W-:-:S02]  /*1b30*/  USEL UR13, UR13, URZ, UP0 ;  /* 0x000000ff0d0d7287 */ /* 0x000fc40008000000 */
[----:B------:R-:W-:Y:S02]  /*1b40*/  UIADD3 UR28, UP0, UPT, UR30, 0x180, URZ ;  /* 0x000001801e1c7890 */ /* 0x000fe4000ff1e0ff */
[----:B------:R-:W-:Y:S01]  /*1b50*/  ULEA UR8, UR13, UR5, 0x3 ;  /* 0x000000050d087291 */ /* 0x000fe2000f8e18ff */
[----:B------:R-:W-:Y:S01]  /*1b60*/  LOP3.LUT R15, R15, UR9, RZ, 0x3c, !PT ;  /* 0x000000090f0f7c12 */ /* 0x000fe2000f8e3cff */
[----:B------:R-:W-:Y:S02]  /*1b70*/  UIADD3.X UR39, UPT, UPT, URZ, UR31, URZ, UP1, !UPT ;  /* 0x0000001fff277290 */ /* 0x000fe40008ffe4ff */
[----:B------:R-:W-:Y:S01]  /*1b80*/  ULEA.HI UR35, UR4, UR10, URZ, 0x1a ;  /* 0x0000000a04237291 */ /* 0x000fe2000f8fd0ff */
[----:B-1----:R-:W-:Y:S01]  /*1b90*/  SHF.L.U32 R2, R15, 0x1f, RZ ;  /* 0x0000001f0f027819 */ /* 0x002fe200000006ff */
[----:B------:R-:W-:Y:S01]  /*1ba0*/  UIADD3.X UR29, UPT, UPT, URZ, UR31, URZ, UP0, !UPT ;  /* 0x0000001fff1d7290 */ /* 0x000fe200087fe4ff */
[----:B------:R-:W-:Y:S02]  /*1bb0*/  UMOV UR25, 0xff0000 ;  /* 0x00ff000000197882 */ /* 0x000fe40000000000 */
[----:B------:R4:W1:Y:S01]  /*1bc0*/  SYNCS.PHASECHK.TRANS64.TRYWAIT P0, [UR8+0x10], R2 ;  /* 0x00001002ff0075a7 */ /* 0x0008620008001108 */
[----:B------:R-:W-:Y:S01]  /*1bd0*/  USHF.L.U32 UR8, UR40, 0xe, URZ ;  /* 0x0000000e28087899 */ /* 0x000fe200080006ff */
[----:B------:R-:W-:Y:S01]  /*1be0*/  UMOV UR26, 0x0 ;  /* 0x00000000001a7882 */ /* 0x000fe20000000000 */
[----:B------:R-:W-:-:S02]  /*1bf0*/  UMOV UR27, 0x10000000 ;  /* 0x10000000001b7882 */ /* 0x000fc40000000000 */
[----:B------:R-:W-:Y:S02]  /*1c00*/  ULEA UR16, UR4, UR8, 0x1 ;  /* 0x0000000804107291 */ /* 0x000fe4000f8e08ff */
[----:B------:R-:W-:Y:S02]  /*1c10*/  UIADD3 UR8, UPT, UPT, UR5, 0x10400, UR8 ;  /* 0x0001040005087890 */ /* 0x000fe4000fffe008 */
[----:B------:R-:W-:Y:S01]  /*1c20*/  UIADD3 UR16, UPT, UPT, UR5, UR16, URZ ;  /* 0x0000001005107290 */ /* 0x000fe2000fffe0ff */
[----:B------:R-:W-:Y:S01]  /*1c30*/  UMOV UR17, UR33 ;  /* 0x0000002100117c82 */ /* 0x000fe20008000000 */
[----:B------:R-:W-:Y:S02]  /*1c40*/  UMOV UR20, UR36 ;  /* 0x0000002400147c82 */ /* 0x000fe40008000000 */
[----:B------:R-:W-:Y:S02]  /*1c50*/  UIADD3 UR32, UPT, UPT, UR16, 0x8400, URZ ;  /* 0x0000840010207890 */ /* 0x000fe4000fffe0ff */
[----:B------:R-:W-:Y:S01]  /*1c60*/  UIADD3 UR16, UPT, UPT, UR16, 0xa400, URZ ;  /* 0x0000a40010107890 */ /* 0x000fe2000fffe0ff */
[----:B------:R-:W-:Y:S01]  /*1c70*/  UMOV UR19, UR35 ;  /* 0x0000002300137c82 */ /* 0x000fe20008000000 */
[----:B------:R-:W-:Y:S01]  /*1c80*/  UMOV UR12, UR36 ;  /* 0x00000024000c7c82 */ /* 0x000fe20008000000 */
[----:B------:R-:W-:Y:S01]  /*1c90*/  UMOV UR9, UR33 ;  /* 0x0000002100097c82 */ /* 0x000fe20008000000 */
[----:B------:R-:W-:-:S03]  /*1ca0*/  UIADD3 UR24, UPT, UPT, UR24, 0x1, URZ ;  /* 0x0000000118187890 */ /* 0x000fc6000fffe0ff */
[----:B------:R4:W-:Y:S01]  /*1cb0*/  UTMALDG.3D.MULTICAST [UR32], [UR38], UR25, desc[UR26] ;  /* 0x00001a20260073b4 */ /* 0x0009e20008011819 */
[----:B------:R-:W-:Y:S01]  /*1cc0*/  UMOV UR23, UR6 ;  /* 0x0000000600177c82 */ /* 0x000fe20008000000 */
[----:B------:R-:W-:Y:S01]  /*1cd0*/  UISETP.NE.AND UP0, UPT, UR24, UR6, UPT ;  /* 0x000000061800728c */ /* 0x000fe2000bf05270 */
[----:B------:R-:W-:Y:S01]  /*1ce0*/  UMOV UR40, UR13 ;  /* 0x0000000d00287c82 */ /* 0x000fe20008000000 */
[----:B------:R4:W-:Y:S01]  /*1cf0*/  UTMALDG.3D.MULTICAST [UR16], [UR38], UR25, desc[UR26] ;  /* 0x00001a10260073b4 */ /* 0x0009e20008011819 */
[----:B------:R4:W-:Y:S06]  /*1d00*/  UTMALDG.3D [UR8], [UR28], desc[UR26] ;  /* 0x00001a081c0075b4 */ /* 0x0009ec0008011000 */
[----:B----4-:R-:W-:Y:S05]  /*1d10*/  BRA.U UP0, `(.L_x_31) ;  /* 0xfffffffd00347547 */ /* 0x010fea000b83ffff */
.L_x_25:
[----:B------:R-:W-:Y:S01]  /*1d20*/  ULEA UR8, UR13, UR5, 0x3 ;  /* 0x000000050d087291 */ /* 0x000fe2000f8e18ff */
[----:B-1----:R-:W-:Y:S01]  /*1d30*/  SHF.L.U32 R2, R15, 0x1f, RZ ;  /* 0x0000001f0f027819 */ /* 0x002fe200000006ff */
[----:B------:R-:W-:Y:S01]  /*1d40*/  @!P1 SYNCS.ARRIVE.TRANS64.A1T0 RZ, [UR5+0x68], RZ ;  /* 0x000068ffffff99a7 */ /* 0x000fe20008100005 */
[----:B------:R-:W-:-:S06]  /*1d50*/  UISETP.GT.AND UP0, UPT, UR22, UR21, UPT ;  /* 0x000000151600728c */ /* 0x000fcc000bf04270 */
[----:B--2---:R1:W2:Y:S03]  /*1d60*/  SYNCS.PHASECHK.TRANS64.TRYWAIT P0, [UR8+0x10], R2 ;  /* 0x00001002ff0075a7 */ /* 0x0042a60008001108 */
[----:B------:R-:W-:Y:S05]  /*1d70*/  BRA.U !UP0, `(.L_x_32) ;  /* 0x0000000108dc7547 */ /* 0x000fea000b800000 */
[----:B------:R-:W-:Y:S02]  /*1d80*/  UIADD3 UR32, UPT, UPT, UR14, UR23, URZ ;  /* 0x000000170e207290 */ /* 0x000fe4000fffe0ff */
[----:B------:R-:W-:Y:S01]  /*1d90*/  UIADD3 UR18, UPT, UPT, UR34, 0x40, URZ ;  /* 0x0000004022127890 */ /* 0x000fe2000fffe0ff */
[----:B------:R-:W-:-:S11]  /*1da0*/  UMOV UR33, UR13 ;  /* 0x0000000d00217c82 */ /* 0x000fd60008000000 */
.L_x_38:
[----:B------:R-:W-:Y:S01]  /*1db0*/  ULEA UR25, UR33, UR5, 0x3 ;  /* 0x0000000521197291 */ /* 0x000fe2000f8e18ff */
[----:B--2---:R-:W-:Y:S01]  /*1dc0*/  @!P6 MOV R3, 0x8000 ;  /* 0x000080000003e802 */ /* 0x004fe20000000f00 */
[----:B-12---:R-:W-:Y:S10]  /*1dd0*/  @P0 BRA `(.L_x_33) ;  /* 0x00000000000c0947 */ /* 0x006ff40003800000 */
[----:B------:R-:W-:-:S04]  /*1de0*/  SHF.L.U32 R4, R15, 0x1f, RZ ;  /* 0x0000001f0f047819 */ /* 0x000fc800000006ff */
[----:B------:R-:W2:Y:S02]  /*1df0*/  SYNCS.PHASECHK.TRANS64.TRYWAIT P0, [UR25+0x10], R4 ;  /* 0x00001004ff0075a7 */ /* 0x000ea40008001119 */
[----:B--2---:R-:W-:Y:S05]  /*1e00*/  @!P0 BRA `(.L_x_34) ;  /* 0x0000007000988947 */ /* 0x004fea0003800000 */
.L_x_33:
[----:B------:R2:W-:Y:S01]  /*1e10*/  @!P6 SYNCS.ARRIVE.TRANS64 RZ, [UR25], R3 ;  /* 0x00000003ffffe9a7 */ /* 0x0005e20008000019 */
[----:B------:R-:W-:-:S04]  /*1e20*/  ULOP3.LUT UR8, UR7, 0x2, URZ, 0xfc, !UPT ;  /* 0x0000000207087892 */ /* 0x000fc8000f8efcff */
[----:B------:R-:W-:-:S09]  /*1e30*/  UISETP.NE.AND UP0, UPT, UR8, 0x2, UPT ;  /* 0x000000020800788c */ /* 0x000fd2000bf05270 */
[----:B------:R-:W-:Y:S05]  /*1e40*/  BRA.U UP0, `(.L_x_35) ;  /* 0x0000000100047547 */ /* 0x000fea000b800000 */
[----:B------:R-:W-:Y:S05]  /*1e50*/  BPT.TRAP 0x1 ;  /* 0x000000040000795c */ /* 0x000fea0000300000 */
.L_x_35:
[----:B------:R-:W-:Y:S04]  /*1e60*/  BSSY.RECONVERGENT B0, `(.L_x_36) ;  /* 0x0000003000007945 */ /* 0x000fe80003800200 */
[----:B------:R-:W-:Y:S05]  /*1e70*/  @P4 BRA `(.L_x_37) ;  /* 0x0000000000044947 */ /* 0x000fea0003800000 */
[----:B------:R-:W-:Y:S05]  /*1e80*/  BPT.TRAP 0x1 ;  /* 0x000000040000795c */ /* 0x000fea0000300000 */
.L_x_37:
[----:B------:R-:W-:Y:S05]  /*1e90*/  BSYNC.RECONVERGENT B0 ;  /* 0x0000000000007941 */ /* 0x000fea0003800200 */
.L_x_36:
        /* <DEDUP_REMOVED lines=28> */
[----:B------:R-:W-:Y:S01]  /*2060*/  UMOV UR12, UR36 ;  /* 0x00000024000c7c82 */ /* 0x000fe20008000000 */
[----:B------:R-:W-:-:S02]  /*2070*/  UMOV UR9, UR25 ;  /* 0x0000001900097c82 */ /* 0x000fc40008000000 */
[----:B------:R4:W-:Y:S01]  /*2080*/  UTMALDG.3D.MULTICAST [UR24], [UR42], UR29, desc[UR38] ;  /* 0x000026182a0073b4 */ /* 0x0009e2000801181d */
[----:B------:R-:W-:Y:S01]  /*2090*/  UIADD3 UR23, UPT, UPT, UR23, 0x1, URZ ;  /* 0x0000000117177890 */ /* 0x000fe2000fffe0ff */
[----:B------:R-:W-:-:S03]  /*20a0*/  UMOV UR33, UR13 ;  /* 0x0000000d00217c82 */ /* 0x000fc60008000000 */
[----:B------:R-:W-:Y:S01]  /*20b0*/  UISETP.NE.AND UP0, UPT, UR23, UR32, UPT ;  /* 0x000000201700728c */ /* 0x000fe2000bf05270 */
[----:B------:R4:W-:Y:S01]  /*20c0*/  UTMALDG.3D.MULTICAST [UR16], [UR42], UR29, desc[UR38] ;  /* 0x000026102a0073b4 */ /* 0x0009e2000801181d */
[----:B------:R4:W-:Y:S07]  /*20d0*/  UTMALDG.3D [UR8], [UR40], desc[UR38] ;  /* 0x00002608280075b4 */ /* 0x0009ee0008011000 */
[----:B----4-:R-:W-:Y:S05]  /*20e0*/  BRA.U UP0, `(.L_x_38) ;  /* 0xfffffffd00307547 */ /* 0x010fea000b83ffff */
.L_x_32:
[C---:B-1----:R-:W-:Y:S01]  /*20f0*/  LEA R2, R14.reuse, UR5, 0x3 ;  /* 0x000000050e027c11 */ /* 0x042fe2000f8e18ff */
[----:B------:R-:W-:Y:S01]  /*2100*/  NOP ;  /* 0x0000000000007918 */ /* 0x000fe20000000000 */
[----:B--2---:R-:W-:Y:S02]  /*2110*/  SHF.L.U32 R3, R13, 0x1f, RZ ;  /* 0x0000001f0d037819 */ /* 0x004fe400000006ff */
[----:B------:R-:W-:Y:S02]  /*2120*/  LEA R4, R14, UR5, 0x4 ;  /* 0x000000050e047c11 */ /* 0x000fe4000f8e20ff */
[----:B------:R-:W1:Y:S02]  /*2130*/  SYNCS.PHASECHK.TRANS64.TRYWAIT P0, [R2+URZ+0x70], R3 ;  /* 0x00007003020075a7 */ /* 0x000e6400080011ff */
[----:B-1----:R-:W-:Y:S05]  /*2140*/  @!P0 BRA `(.L_x_39) ;  /* 0x0000006c00e08947 */ /* 0x002fea0003800000 */
.L_x_139:
[----:B------:R-:W2:Y:S01]  /*2150*/  LDS.128 R4, [R4+0x100] ;  /* 0x0001000004047984 */ /* 0x000ea20000000c00 */
[----:B------:R-:W-:Y:S01]  /*2160*/  ISETP.GE.AND P0, PT, R40, 0x1, PT ;  /* 0x000000012800780c */ /* 0x000fe20003f06270 */
[----:B-1----:R-:W-:Y:S01]  /*2170*/  VIADD R2, R2, 0x80 ;  /* 0x0000008002027836 */ /* 0x002fe20000000000 */
[----:B------:R-:W-:Y:S01]  /*2180*/  @!PT LDS RZ, [RZ] ;  /* 0x00000000fffff984 */ /* 0x000fe20000000800 */
[----:B------:R-:W-:Y:S01]  /*2190*/  @!PT LDS RZ, [RZ] ;  /* 0x00000000fffff984 */ /* 0x000fe20000000800 */
[----:B------:R-:W-:Y:S01]  /*21a0*/  @!PT LDS RZ, [RZ] ;  /* 0x00000000fffff984 */ /* 0x000fe20000000800 */
[----:B------:R-:W-:Y:S01]  /*21b0*/  @!PT LDS RZ, [RZ] ;  /* 0x00000000fffff984 */ /* 0x000fe20000000800 */
[----:B------:R1:W-:Y:S06]  /*21c0*/  MEMBAR.ALL.CTA ;  /* 0x0000000000007992 */ /* 0x0003ec0000008000 */
[----:B-1----:R-:W1:Y:S01]  /*21d0*/  FENCE.VIEW.ASYNC.S ;  /* 0x00000000000073c6 */ /* 0x002e620000000000 */
[----:B------:R-:W-:-:S04]  /*21e0*/  PRMT R2, RZ, 0x654, R2 ;  /* 0x00000654ff027816 */ /* 0x000fc80000000002 */
[----:B-1----:R1:W-:Y:S01]  /*21f0*/  SYNCS.ARRIVE.TRANS64.RED.A1T0 RZ, [R2+URZ], RZ ;  /* 0x000000ff02ff79a7 */ /* 0x0023e200081004ff */
[----:B--2---:R-:W-:-:S13]  /*2200*/  LOP3.LUT P2, RZ, R6, 0x1, RZ, 0xc0, !PT ;  /* 0x0000000106ff7812 */ /* 0x004fda000784c0ff */
[----:B------:R-:W-:Y:S01]  /*2210*/  @P2 SHF.R.U32.HI R3, RZ, 0x10, R5 ;  /* 0x00000010ff032819 */ /* 0x000fe20000011605 */
[----:B------:R-:W-:Y:S01]  /*2220*/  VOTEU.ANY UP0, P2 ;  /* 0x0000000000ff7886 */ /* 0x000fe20001000100 */
[----:B------:R-:W-:Y:S02]  /*2230*/  @P2 MOV R10, R4 ;  /* 0x00000004000a2202 */ /* 0x000fe40000000f00 */
[----:B------:R-:W-:Y:S02]  /*2240*/  @P2 R2UR.BROADCAST UR8, R3 ;  /* 0x00000000030822ca */ /* 0x000fe400008e0000 */
[----:B------:R-:W-:-:S11]  /*2250*/  @P2 LOP3.LUT R9, R5, 0xffff, RZ, 0xc0, !PT ;  /* 0x0000ffff05092812 */ /* 0x000fd600078ec0ff */
[----:B------:R-:W-:Y:S01]  /*2260*/  @UP0 UMOV UR36, UR8 ;  /* 0x0000000800240c82 */ /* 0x000fe20008000000 */
[----:B-1----:R-:W-:Y:S05]  /*2270*/  @!P0 BRA `(.L_x_40) ;  /* 0x0000000000b88947 */ /* 0x002fea0003800000 */
[----:B------:R-:W3:Y:S01]  /*2280*/  LDC.64 R4, c[0x0][0xb18] ;  /* 0x0002c600ff047b82 */ /* 0x000ee20000000a00 */
[----:B------:R-:W-:-:S07]  /*2290*/  ISETP.NE.AND P3, PT, R40, 0x1, PT ;  /* 0x000000012800780c */ /* 0x000fce0003f65270 */
[----:B------:R-:W1:Y:S08]  /*22a0*/  LDC.64 R6, c[0x0][0xb10] ;  /* 0x0002c400ff067b82 */ /* 0x000e700000000a00 */
[----:B------:R-:W2:Y:S08]  /*22b0*/  LDC R16, c[0x0][0xb20] ;  /* 0x0002c800ff107b82 */ /* 0x000eb00000000800 */
[----:B------:R-:W4:Y:S01]  /*22c0*/  LDC R17, c[0x0][0xb0c] ;  /* 0x0002c300ff117b82 */ /* 0x000f220000000800 */
[----:B---3--:R-:W-:Y:S01]  /*22d0*/  IMAD.HI.U32 R19, R0, R5, RZ ;  /* 0x0000000500137227 */ /* 0x008fe200078e00ff */
[----:B------:R-:W-:-:S03]  /*22e0*/  ISETP.NE.AND P0, PT, R4, 0x1, PT ;  /* 0x000000010400780c */ /* 0x000fc60003f05270 */
[----:B------:R-:W-:-:S03]  /*22f0*/  IMAD.HI.U32 R5, R9, R5, RZ ;  /* 0x0000000509057227 */ /* 0x000fc600078e00ff */
[----:B------:R-:W3:Y:S01]  /*2300*/  LDC.64 R2, c[0x0][0xb28] ;  /* 0x0002ca00ff027b82 */ /* 0x000ee20000000a00 */
[----:B-1----:R-:W-:-:S04]  /*2310*/  IMAD.HI.U32 R20, R8, R6, RZ ;  /* 0x0000000608147227 */ /* 0x002fc800078e00ff */
[----:B------:R-:W-:Y:S01]  /*2320*/  IMAD.HI.U32 R21, R10, R6, RZ ;  /* 0x000000060a157227 */ /* 0x000fe200078e00ff */
[----:B------:R-:W-:Y:S02]  /*2330*/  SHF.R.U32.HI R20, RZ, R7, R20 ;  /* 0x00000007ff147219 */ /* 0x000fe40000011614 */
[-C--:B--2---:R-:W-:Y:S02]  /*2340*/  SHF.R.U32.HI R19, RZ, R16.reuse, R19 ;  /* 0x00000010ff137219 */ /* 0x084fe40000011613 */
[----:B------:R-:W-:Y:S02]  /*2350*/  SHF.R.U32.HI R5, RZ, R16, R5 ;  /* 0x00000010ff057219 */ /* 0x000fe40000011605 */
[----:B------:R-:W-:Y:S02]  /*2360*/  SEL R19, R0, R19, !P0 ;  /* 0x0000001300137207 */ /* 0x000fe40004000000 */
[----:B------:R-:W-:Y:S02]  /*2370*/  SHF.R.U32.HI R21, RZ, R7, R21 ;  /* 0x00000007ff157219 */ /* 0x000fe40000011615 */
[----:B----4-:R-:W-:-:S02]  /*2380*/  ISETP.NE.AND P1, PT, R17, 0x1, PT ;  /* 0x000000011100780c */ /* 0x010fc40003f25270 */
[----:B------:R-:W-:Y:S02]  /*2390*/  SEL R5, R9, R5, !P0 ;  /* 0x0000000509057207 */ /* 0x000fe40004000000 */
[----:B------:R-:W-:Y:S02]  /*23a0*/  SEL R20, R8, R20, !P1 ;  /* 0x0000001408147207 */ /* 0x000fe40004800000 */
[----:B------:R-:W-:Y:S01]  /*23b0*/  SEL R21, R10, R21, !P1 ;  /* 0x000000150a157207 */ /* 0x000fe20004800000 */
[----:B---3--:R-:W-:-:S04]  /*23c0*/  IMAD.HI.U32 R18, R19, R2, RZ ;  /* 0x0000000213127227 */ /* 0x008fc800078e00ff */
        /* <DEDUP_REMOVED lines=10> */
[----:B------:R-:W-:-:S04]  /*2470*/  @!P0 IMAD.HI.U32 R7, R21, R2, RZ ;  /* 0x0000000215078227 */ /* 0x000fc800078e00ff */
[----:B------:R-:W-:Y:S01]  /*2480*/  IMAD.MOV R2, RZ, RZ, -R6 ;  /* 0x000000ffff027224 */ /* 0x000fe200078e0a06 */
[----:B------:R-:W-:Y:S02]  /*2490*/  @!P0 SHF.R.U32.HI R3, RZ, R3, R7 ;  /* 0x00000003ff038219 */ /* 0x000fe40000011607 */
[----:B------:R-:W-:Y:S01]  /*24a0*/  IADD3 R7, PT, PT, -R5, RZ, RZ ;  /* 0x000000ff05077210 */ /* 0x000fe20007ffe1ff */
[----:B------:R-:W-:Y:S01]  /*24b0*/  IMAD R2, R40, R2, R5 ;  /* 0x0000000228027224 */ /* 0x000fe200078e0205 */
        /* <DEDUP_REMOVED lines=10> */
.L_x_40:
[----:B------:R-:W1:Y:S02]  /*2560*/  LDCU UR8, c[0x0][0xb30] ;  /* 0x00016600ff0877ac */ /* 0x000e640008000800 */
[----:B-1----:R-:W-:-:S09]  /*2570*/  UISETP.NE.AND UP0, UPT, UR8, 0x1, UPT ;  /* 0x000000010800788c */ /* 0x002fd2000bf05270 */
[----:B------:R-:W-:Y:S05]  /*2580*/  BRA.U UP0, `(.L_x_41) ;  /* 0x0000000100407547 */ /* 0x000fea000b800000 */
[----:B------:R-:W1:Y:S08]  /*2590*/  LDC.64 R4, c[0x0][0xb10] ;  /* 0x0002c400ff047b82 */ /* 0x000e700000000a00 */
[----:B------:R-:W2:Y:S08]  /*25a0*/  LDC.64 R2, c[0x0][0xb18] ;  /* 0x0002c600ff027b82 */ /* 0x000eb00000000a00 */
[----:B------:R-:W4:Y:S08]  /*25b0*/  LDC R6, c[0x0][0xb20] ;  /* 0x0002c800ff067b82 */ /* 0x000f300000000800 */
[----:B------:R-:W3:Y:S01]  /*25c0*/  LDC R7, c[0x0][0xb0c] ;  /* 0x0002c300ff077b82 */ /* 0x000ee20000000800 */
[----:B-1----:R-:W-:-:S05]  /*25d0*/  IMAD.HI.U32 R4, R10, R4, RZ ;  /* 0x000000040a047227 */ /* 0x002fca00078e00ff */
[----:B------:R-:W-:Y:S01]  /*25e0*/  SHF.R.U32.HI R4, RZ, R5, R4 ;  /* 0x00000005ff047219 */ /* 0x000fe20000011604 */
[----:B--2---:R-:W-:Y:S01]  /*25f0*/  IMAD.HI.U32 R3, R9, R3, RZ ;  /* 0x0000000309037227 */ /* 0x004fe200078e00ff */
[----:B------:R-:W-:-:S04]  /*2600*/  ISETP.NE.AND P0, PT, R2, 0x1, PT ;  /* 0x000000010200780c */ /* 0x000fc80003f05270 */
[----:B----4-:R-:W-:-:S04]  /*2610*/  SHF.R.U32.HI R3, RZ, R6, R3 ;  /* 0x00000006ff037219 */ /* 0x010fc80000011603 */
[----:B------:R-:W-:Y:S02]  /*2620*/  SEL R3, R9, R3, !P0 ;  /* 0x0000000309037207 */ /* 0x000fe40004000000 */
[----:B---3--:R-:W-:-:S04]  /*2630*/  ISETP.NE.AND P1, PT, R7, 0x1, PT ;  /* 0x000000010700780c */ /* 0x008fc80003f25270 */
[----:B------:R-:W-:-:S05]  /*2640*/  SEL R4, R10, R4, !P1 ;  /* 0x000000040a047207 */ /* 0x000fca0004800000 */
[----:B------:R-:W-:Y:S02]  /*2650*/  IMAD.IADD R5, R3, 0x1, -R4 ;  /* 0x0000000103057824 */ /* 0x000fe400078e0a04 */
[----:B------:R-:W-:Y:S02]  /*2660*/  IMAD.IADD R3, R4, 0x1, -R3 ;  /* 0x0000000104037824 */ /* 0x000fe400078e0a03 */
[----:B------:R-:W-:Y:S02]  /*2670*/  IMAD R10, R5, R7, R10 ;  /* 0x00000007050a7224 */ /* 0x000fe400078e020a */
[----:B------:R-:W-:-:S07]  /*2680*/  IMAD R9, R3, R2, R9 ;  /* 0x0000000203097224 */ /* 0x000fce00078e0209 */
.L_x_41:
[----:B------:R-:W-:Y:S01]  /*2690*/  VIADD R14, R14, 0x1 ;  /* 0x000000010e0e7836 */ /* 0x000fe20000000000 */
[----:B------:R-:W-:Y:S01]  /*26a0*/  PLOP3.LUT P1, PT, PT, PT, PT, 0x80, 0x8 ;  /* 0x000000000008781c */ /* 0x000fe20003f2f070 */
[----:B------:R-:W-:Y:S02]  /*26b0*/  IMAD.IADD R21, R10, 0x1, R87 ;  /* 0x000000010a157824 */ /* 0x000fe400078e0257 */
[----:B------:R-:W-:Y:S01]  /*26c0*/  IMAD.IADD R20, R9, 0x1, R86 ;  /* 0x0000000109147824 */ /* 0x000fe200078e0256 */
[----:B------:R-:W-:-:S04]  /*26d0*/  ISETP.NE.AND P0, PT, R14, 0x2, PT ;  /* 0x000000020e00780c */ /* 0x000fc80003f05270 */
[----:B------:R-:W-:Y:S02]  /*26e0*/  SEL R2, RZ, 0x1, P0 ;  /* 0x00000001ff027807 */ /* 0x000fe40000000000 */
[----:B------:R-:W-:Y:S02]  /*26f0*/  SEL R14, R14, RZ, P0 ;  /* 0x000000ff0e0e7207 */ /* 0x000fe40000000000 */
[----:B------:R-:W-:Y:S01]  /*2700*/  LOP3.LUT R13, R13, R2, RZ, 0x3c, !PT ;  /* 0x000000020d0d7212 */ /* 0x000fe200078e3cff */
[----:B------:R-:W-:Y:S06]  /*2710*/  @P2 BRA `(.L_x_42) ;  /* 0xfffffff000382947 */ /* 0x000fec000383ffff */
[----:B------:R-:W-:Y:S01]  /*2720*/  UIADD3 UR5, UPT, UPT, UR5, 0x10, URZ ;  /* 0x0000001005057890 */ /* 0x000fe2000fffe0ff */
[----:B------:R-:W-:-:S03]  /*2730*/  SHF.L.U32 R2, R15, 0x1f, RZ ;  /* 0x0000001f0f027819 */ /* 0x000fc600000006ff */
[----:B------:R-:W-:-:S09]  /*2740*/  ULEA UR4, UR13, UR5, 0x3 ;  /* 0x000000050d047291 */ /* 0x000fd2000f8e18ff */
[----:B------:R-:W1:Y:S02]  /*2750*/  SYNCS.PHASECHK.TRANS64.TRYWAIT P0, [UR4], R2 ;  /* 0x00000002ff0075a7 */ /* 0x000e640008001104 */
[----:B-1----:R-:W-:Y:S05]  /*2760*/  @!P0 BRA `(.L_x_43) ;  /* 0x00000068006c8947 */ /* 0x002fea0003800000 */
.L_x_141:
[----:B------:R-:W-:-:S04]  /*2770*/  UIADD3 UR6, UPT, UPT, UR13, 0x1, URZ ;  /* 0x000000010d067890 */ /* 0x000fc8000fffe0ff */
[----:B------:R-:W-:-:S04]  /*2780*/  UISETP.NE.AND UP0, UPT, UR6, 0x2, UPT ;  /* 0x000000020600788c */ /* 0x000fc8000bf05270 */
[----:B------:R-:W-:Y:S02]  /*2790*/  USEL UR4, URZ, 0x1, UP0 ;  /* 0x00000001ff047887 */ /* 0x000fe40008000000 */
[----:B------:R-:W-:-:S04]  /*27a0*/  USEL UR6, UR6, URZ, UP0 ;  /* 0x000000ff06067287 */ /* 0x000fc80008000000 */
[----:B------:R-:W-:Y:S01]  /*27b0*/  ULEA UR6, UR6, UR5, 0x3 ;  /* 0x0000000506067291 */ /* 0x000fe2000f8e18ff */
[----:B-1----:R-:W-:-:S04]  /*27c0*/  LOP3.LUT R2, R15, UR4, RZ, 0x3c, !PT ;  /* 0x000000040f027c12 */ /* 0x002fc8000f8e3cff */
[----:B------:R-:W-:Y:S01]  /*27d0*/  SHF.L.U32 R2, R2, 0x1f, RZ ;  /* 0x0000001f02027819 */ /* 0x000fe200000006ff */
[----:B---3--:R-:W-:-:S07]  /*27e0*/  IMAD.U32 R0, RZ, RZ, UR6 ;  /* 0x00000006ff007e24 */ /* 0x008fce000f8e00ff */
.L_x_44:
[----:B-1----:R1:W2:Y:S02]  /*27f0*/  SYNCS.PHASECHK.TRANS64.TRYWAIT P0, [R0+URZ], R2 ;  /* 0x00000002000075a7 */ /* 0x0022a400080011ff */
[----:B--2---:R-:W-:Y:S05]  /*2800*/  @!P0 NANOSLEEP.SYNCS 0x989680 ;  /* 0x009896800000895d */ /* 0x004fea0003900000 */
[----:B------:R-:W2:Y:S02]  /*2810*/  @!P0 SYNCS.PHASECHK.TRANS64 P0, [R0+URZ], R2 ;  /* 0x00000002000085a7 */ /* 0x000ea400080010ff */
[----:B--2---:R-:W-:Y:S05]  /*2820*/  @P0 EXIT ;  /* 0x000000000000094d */ /* 0x004fea0003800000 */
[----:B------:R-:W-:Y:S05]  /*2830*/  BRA `(.L_x_44) ;  /* 0xfffffffc00ec7947 */ /* 0x000fea000383ffff */
.L_x_22:
[----:B------:R-:W-:-:S04]  /*2840*/  UISETP.NE.AND UP0, UPT, UR37, URZ, UPT ;  /* 0x000000ff2500728c */ /* 0x000fc8000bf05270 */
[----:B------:R-:W-:-:S09]  /*2850*/  UISETP.NE.OR UP0, UPT, UR5, 0x1, UP0 ;  /* 0x000000010500788c */ /* 0x000fd20008705670 */
[----:B------:R-:W-:Y:S05]  /*2860*/  BRA.U UP0, `(.L_x_45) ;  /* 0x00000005004c7547 */ /* 0x000fea000b800000 */
[----:B------:R-:W-:Y:S01]  /*2870*/  HFMA2 R3, -RZ, RZ, 0, 0 ;  /* 0x00000000ff037431 */ /* 0x000fe200000001ff */
[----:B------:R-:W-:Y:S01]  /*2880*/  ISETP.GE.U32.AND P2, PT, R9, 0x8, PT ;  /* 0x000000080900780c */ /* 0x000fe20003f46070 */
[----:B------:R-:W-:Y:S01]  /*2890*/  IMAD.MOV.U32 R12, RZ, RZ, 0x1 ;  /* 0x00000001ff0c7424 */ /* 0x000fe200078e00ff */
[----:B------:R-:W-:Y:S01]  /*28a0*/  CS2R R10, SRZ ;  /* 0x00000000000a7805 */ /* 0x000fe2000001ff00 */
[----:B------:R-:W-:Y:S01]  /*28b0*/  IMAD.MOV.U32 R8, RZ, RZ, RZ ;  /* 0x000000ffff087224 */ /* 0x000fe200078e00ff */
[----:B------:R-:W-:Y:S01]  /*28c0*/  UMOV UR4, 0x400 ;  /* 0x0000040000047882 */ /* 0x000fe20000000000 */
[----:B------:R-:W-:Y:S01]  /*28d0*/  UMOV UR6, URZ ;  /* 0x000000ff00067c82 */ /* 0x000fe20008000000 */
[----:B------:R-:W-:-:S12]  /*28e0*/  ULEA UR37, UR37, UR4, 0x18 ;  /* 0x0000000425257291 */ /* 0x000fd8000f8ec0ff */
.L_x_49:
[----:B------:R-:W-:Y:S02]  /*28f0*/  LEA R0, R3, UR37, 0x3 ;  /* 0x0000002503007c11 */ /* 0x000fe4000f8e18ff */
[----:B------:R-:W-:-:S03]  /*2900*/  SHF.L.U32 R4, R8, 0x1f, RZ ;  /* 0x0000001f08047819 */ /* 0x000fc600000006ff */
[----:B------:R-:W-:Y:S01]  /*2910*/  VIADD R5, R0, 0xe0 ;  /* 0x000000e000057836 */ /* 0x000fe20000000000 */
[----:B------:R-:W1:Y:S02]  /*2920*/  SYNCS.PHASECHK.TRANS64.TRYWAIT P0, [R0+URZ+0xd0], R4 ;  /* 0x0000d004000075a7 */ /* 0x000e6400080011ff */
[----:B-1----:R-:W-:Y:S05]  /*2930*/  @!P0 BRA `(.L_x_46) ;  /* 0x0000006800108947 */ /* 0x002fea0003800000 */
.L_x_142:
[----:B------:R-:W-:Y:S01]  /*2940*/  ULEA UR5, UR6, UR37, 0x3 ;  /* 0x0000002506057291 */ /* 0x000fe2000f8e18ff */
[----:B-1----:R-:W-:Y:S01]  /*2950*/  PRMT R0, RZ, 0x654, R5 ;  /* 0x00000654ff007816 */ /* 0x002fe20000000005 */
[----:B------:R-:W-:Y:S01]  /*2960*/  @!P2 IMAD.MOV.U32 R4, RZ, RZ, 0x10 ;  /* 0x00000010ff04a424 */ /* 0x000fe200078e00ff */
[----:B------:R-:W-:Y:S01]  /*2970*/  SHF.L.U32 R5, R12, 0x1f, RZ ;  /* 0x0000001f0c057819 */ /* 0x000fe200000006ff */
[----:B------:R-:W-:Y:S01]  /*2980*/  UIADD3 UR4, UPT, UPT, UR5, 0x70, URZ ;  /* 0x0000007005047890 */ /* 0x000fe2000fffe0ff */
[----:B------:R1:W-:Y:S05]  /*2990*/  SYNCS.ARRIVE.TRANS64.RED.A1T0 RZ, [R0+URZ], RZ ;  /* 0x000000ff00ff79a7 */ /* 0x0003ea00081004ff */
[----:B------:R-:W-:Y:S01]  /*29a0*/  IMAD.U32 R6, RZ, RZ, UR4 ;  /* 0x00000004ff067e24 */ /* 0x000fe2000f8e00ff */
[----:B------:R-:W2:Y:S04]  /*29b0*/  SYNCS.PHASECHK.TRANS64.TRYWAIT P0, [UR5+0x80], R5 ;  /* 0x00008005ff0075a7 */ /* 0x000ea80008001105 */
[----:B------:R-:W-:Y:S01]  /*29c0*/  PRMT R6, R9, 0x654, R6 ;  /* 0x0000065409067816 */ /* 0x000fe20000000006 */
[----:B-12---:R-:W-:Y:S06]  /*29d0*/  @!P0 BRA `(.L_x_47) ;  /* 0x0000006400fc8947 */ /* 0x006fec0003800000 */
.L_x_144:
[----:B------:R-:W-:Y:S01]  /*29e0*/  ULEA UR4, UR6, UR37, 0x4 ;  /* 0x0000002506047291 */ /* 0x000fe2000f8e20ff */
[----:B------:R-:W-:Y:S01]  /*29f0*/  SEL R2, R6, R2, !P2 ;  /* 0x0000000206027207 */ /* 0x000fe20005000000 */
[----:B------:R-:W-:Y:S01]  /*2a00*/  UIADD3 UR5, UPT, UPT, UR5, 0x70, URZ ;  /* 0x0000007005057890 */ /* 0x000fe2000fffe0ff */
[----:B-1----:R-:W-:Y:S01]  /*2a10*/  LEA R0, R11, UR37, 0x3 ;  /* 0x000000250b007c11 */ /* 0x002fe2000f8e18ff */
[----:B------:R-:W-:Y:S01]  /*2a20*/  UIADD3 UR4, UPT, UPT, UR4, 0x100, URZ ;  /* 0x0000010004047890 */ /* 0x000fe2000fffe0ff */
[----:B------:R1:W-:Y:S01]  /*2a30*/  @!P2 SYNCS.ARRIVE.TRANS64.RED RZ, [R2+URZ], R4 ;  /* 0x0000000402ffa9a7 */ /* 0x0003e200080004ff */
[----:B------:R-:W-:Y:S01]  /*2a40*/  UIADD3 UR6, UPT, UPT, UR6, 0x1, URZ ;  /* 0x0000000106067890 */ /* 0x000fe2000fffe0ff */
[----:B------:R-:W-:-:S03]  /*2a50*/  VIADD R3, R3, 0x1 ;  /* 0x0000000103037836 */ /* 0x000fc60000000000 */
[----:B------:R-:W-:Y:S02]  /*2a60*/  UISETP.NE.AND UP0, UPT, UR6, 0x2, UPT ;  /* 0x000000020600788c */ /* 0x000fe4000bf05270 */
[----:B------:R-:W-:Y:S01]  /*2a70*/  ISETP.NE.AND P0, PT, R3, 0x2, PT ;  /* 0x000000020300780c */ /* 0x000fe20003f05270 */
[----:B------:R-:W-:Y:S06]  /*2a80*/  UGETNEXTWORKID.BROADCAST [UR4], [UR5] ;  /* 0x00000000040073ca */ /* 0x000fec0008000100 */
[----:B------:R-:W-:Y:S02]  /*2a90*/  USEL UR4, URZ, 0x1, UP0 ;  /* 0x00000001ff047887 */ /* 0x000fe40008000000 */
[----:B------:R-:W-:-:S04]  /*2aa0*/  USEL UR6, UR6, URZ, UP0 ;  /* 0x000000ff06067287 */ /* 0x000fc80008000000 */
[----:B------:R-:W-:Y:S02]  /*2ab0*/  LOP3.LUT R12, R12, UR4, RZ, 0x3c, !PT ;  /* 0x000000040c0c7c12 */ /* 0x000fe4000f8e3cff */
[----:B-1----:R-:W-:-:S04]  /*2ac0*/  SHF.L.U32 R4, R10, 0x1f, RZ ;  /* 0x0000001f0a047819 */ /* 0x002fc800000006ff */
[----:B------:R-:W1:Y:S02]  /*2ad0*/  SYNCS.PHASECHK.TRANS64.TRYWAIT P1, [R0+URZ+0x70], R4 ;  /* 0x00007004000075a7 */ /* 0x000e6400080211ff */
[----:B-1----:R-:W-:Y:S05]  /*2ae0*/  @!P1 BRA `(.L_x_48) ;  /* 0x0000006400d09947 */ /* 0x002fea0003800000 */
.L_x_145:
[----:B-1----:R-:W-:Y:S01]  /*2af0*/  LEA R4, R11, UR37, 0x4 ;  /* 0x000000250b047c11 */ /* 0x002fe2000f8e20ff */
[----:B------:R-:W-:Y:S01]  /*2b00*/  VIADD R0, R0, 0x80 ;  /* 0x0000008000007836 */ /* 0x000fe20000000000 */
[----:B------:R-:W-:Y:S01]  /*2b10*/  SEL R3, R3, RZ, P0 ;  /* 0x000000ff03037207 */ /* 0x000fe20000000000 */
[----:B------:R-:W-:-:S03]  /*2b20*/  VIADD R11, R11, 0x1 ;  /* 0x000000010b0b7836 */ /* 0x000fc60000000000 */
[----:B------:R-:W1:Y:S01]  /*2b30*/  LDS.128 R4, [R4+0x100] ;  /* 0x0001000004047984 */ /* 0x000e620000000c00 */
[----:B------:R-:W-:Y:S02]  /*2b40*/  PRMT R0, RZ, 0x654, R0 ;  /* 0x00000654ff007816 */ /* 0x000fe40000000000 */
[C---:B------:R-:W-:Y:S01]  /*2b50*/  ISETP.NE.AND P1, PT, R11.reuse, 0x2, PT ;  /* 0x000000020b00780c */ /* 0x040fe20003f25270 */
[----:B------:R-:W-:Y:S01]  /*2b60*/  @!PT LDS RZ, [RZ] ;  /* 0x00000000fffff984 */ /* 0x000fe20000000800 */
[----:B------:R-:W-:Y:S01]  /*2b70*/  @!PT LDS RZ, [RZ] ;  /* 0x00000000fffff984 */ /* 0x000fe20000000800 */
[----:B------:R-:W-:Y:S01]  /*2b80*/  @!PT LDS RZ, [RZ] ;  /* 0x00000000fffff984 */ /* 0x000fe20000000800 */
[----:B------:R-:W-:Y:S01]  /*2b90*/  @!PT LDS RZ, [RZ] ;  /* 0x00000000fffff984 */ /* 0x000fe20000000800 */
[----:B------:R2:W-:Y:S06]  /*2ba0*/  MEMBAR.ALL.CTA ;  /* 0x0000000000007992 */ /* 0x0005ec0000008000 */
[----:B--2---:R-:W2:Y:S01]  /*2bb0*/  FENCE.VIEW.ASYNC.S ;  /* 0x00000000000073c6 */ /* 0x004ea20000000000 */
[----:B------:R-:W-:Y:S01]  /*2bc0*/  SEL R11, R11, RZ, P1 ;  /* 0x000000ff0b0b7207 */ /* 0x000fe20000800000 */
[----:B--2---:R2:W-:Y:S01]  /*2bd0*/  SYNCS.ARRIVE.TRANS64.RED.A1T0 RZ, [R0+URZ], RZ ;  /* 0x000000ff00ff79a7 */ /* 0x0045e200081004ff */
[----:B-1----:R-:W-:-:S02]  /*2be0*/  LOP3.LUT P3, RZ, R6, 0x1, RZ, 0xc0, !PT ;  /* 0x0000000106ff7812 */ /* 0x002fc4000786c0ff */
[----:B------:R-:W-:-:S04]  /*2bf0*/  SEL R4, RZ, 0x1, P1 ;  /* 0x00000001ff047807 */ /* 0x000fc80000800000 */
[----:B------:R-:W-:Y:S02]  /*2c00*/  LOP3.LUT R10, R10, R4, RZ, 0x3c, !PT ;  /* 0x000000040a0a7212 */ /* 0x000fe400078e3cff */
[----:B--2---:R-:W-:-:S04]  /*2c10*/  SEL R0, RZ, 0x1, P0 ;  /* 0x00000001ff007807 */ /* 0x004fc80000000000 */
[----:B------:R-:W-:Y:S01]  /*2c20*/  LOP3.LUT R8, R8, R0, RZ, 0x3c, !PT ;  /* 0x0000000008087212 */ /* 0x000fe200078e3cff */
[----:B------:R-:W-:Y:S06]  /*2c30*/  @P3 BRA `(.L_x_49) ;  /* 0xfffffffc002c3947 */ /* 0x000fec000383ffff */
[----:B------:R-:W-:Y:S01]  /*2c40*/  ULEA UR5, UR6, UR37, 0x3 ;  /* 0x0000002506057291 */ /* 0x000fe2000f8e18ff */
[----:B------:R-:W-:-:S08]  /*2c50*/  SHF.L.U32 R2, R12, 0x1f, RZ ;  /* 0x0000001f0c027819 */ /* 0x000fd000000006ff */
[----:B------:R-:W1:Y:S02]  /*2c60*/  SYNCS.PHASECHK.TRANS64 P0, [UR5+0x80], R2 ;  /* 0x00008002ff0075a7 */ /* 0x000e640008001005 */
[----:B-1----:R-:W-:Y:S05]  /*2c70*/  @P0 BRA `(.L_x_50) ;  /* 0x0000000000080947 */ /* 0x002fea0003800000 */
[----:B------:R-:W1:Y:S02]  /*2c80*/  SYNCS.PHASECHK.TRANS64.TRYWAIT P0, [UR5+0x80], R2 ;  /* 0x00008002ff0075a7 */ /* 0x000e640008001105 */
[----:B-1----:R-:W-:Y:S05]  /*2c90*/  @!P0 BRA `(.L_x_51) ;  /* 0x0000006400788947 */ /* 0x002fea0003800000 */
.L_x_50:
[----:B------:R-:W-:-:S04]  /*2ca0*/  UIADD3 UR4, UPT, UPT, UR6, 0x1, URZ ;  /* 0x0000000106047890 */ /* 0x000fc8000fffe0ff */
[----:B------:R-:W-:-:S04]  /*2cb0*/  UISETP.NE.AND UP0, UPT, UR4, 0x2, UPT ;  /* 0x000000020400788c */ /* 0x000fc8000bf05270 */
[----:B------:R-:W-:Y:S02]  /*2cc0*/  USEL UR7, URZ, 0x1, UP0 ;  /* 0x00000001ff077887 */ /* 0x000fe40008000000 */
[----:B------:R-:W-:-:S04]  /*2cd0*/  USEL UR4, UR4, URZ, UP0 ;  /* 0x000000ff04047287 */ /* 0x000fc80008000000 */
[----:B------:R-:W-:Y:S01]  /*2ce0*/  ULEA UR4, UR4, UR37, 0x3 ;  /* 0x0000002504047291 */ /* 0x000fe2000f8e18ff */
[----:B-1----:R-:W-:-:S04]  /*2cf0*/  LOP3.LUT R2, R12, UR7, RZ, 0x3c, !PT ;  /* 0x000000070c027c12 */ /* 0x002fc8000f8e3cff */
[----:B------:R-:W-:-:S04]  /*2d00*/  SHF.L.U32 R0, R2, 0x1f, RZ ;  /* 0x0000001f02007819 */ /* 0x000fc800000006ff */
[----:B------:R-:W1:Y:S02]  /*2d10*/  SYNCS.PHASECHK.TRANS64 P0, [UR4+0x80], R0 ;  /* 0x00008000ff0075a7 */ /* 0x000e640008001004 */
[----:B-1----:R-:W-:Y:S05]  /*2d20*/  @P0 EXIT ;  /* 0x000000000000094d */ /* 0x002fea0003800000 */
[----:B------:R-:W-:Y:S02]  /*2d30*/  SHF.L.U32 R2, R2, 0x1f, RZ ;  /* 0x0000001f02027819 */ /* 0x000fe400000006ff */
[----:B------:R-:W-:-:S07]  /*2d40*/  MOV R0, UR4 ;  /* 0x0000000400007c02 */ /* 0x000fce0008000f00 */
.L_x_52:
[----:B-1----:R1:W2:Y:S02]  /*2d50*/  SYNCS.PHASECHK.TRANS64.TRYWAIT P0, [R0+URZ+0x80], R2 ;  /* 0x00008002000075a7 */ /* 0x0022a400080011ff */
[----:B--2---:R-:W-:Y:S05]  /*2d60*/  @!P0 NANOSLEEP.SYNCS 0x989680 ;  /* 0x009896800000895d */ /* 0x004fea0003900000 */
[----:B------:R-:W2:Y:S02]  /*2d70*/  @!P0 SYNCS.PHASECHK.TRANS64 P0, [R0+URZ+0x80], R2 ;  /* 0x00008002000085a7 */ /* 0x000ea400080010ff */
[----:B--2---:R-:W-:Y:S05]  /*2d80*/  @P0 EXIT ;  /* 0x000000000000094d */ /* 0x004fea0003800000 */
[----:B------:R-:W-:Y:S05]  /*2d90*/  BRA `(.L_x_52) ;  /* 0xfffffffc00ec7947 */ /* 0x000fea000383ffff */
.L_x_45:
[----:B------:R-:W-:Y:S05]  /*2da0*/  BRA.U UP3, `(.L_x_53) ;  /* 0x0000000d03bc7547 */ /* 0x000fea000b800000 */
[----:B------:R-:W-:Y:S01]  /*2db0*/  UMOV UR4, 0x40 ;  /* 0x0000004000047882 */ /* 0x000fe20000000000 */
[----:B------:R-:W-:Y:S01]  /*2dc0*/  NOP ;  /* 0x0000000000007918 */ /* 0x000fe20000000000 */
[----:B------:R-:W-:Y:S01]  /*2dd0*/  ULEA UR4, UR37, UR4, 0x18 ;  /* 0x0000000425047291 */ /* 0x000fe2000f8ec0ff */
[----:B------:R-:W-:Y:S02]  /*2de0*/  UMOV UR5, 0x400 ;  /* 0x0000040000057882 */ /* 0x000fe40000000000 */
[----:B------:R-:W-:-:S06]  /*2df0*/  ULEA UR37, UR37, UR5, 0x18 ;  /* 0x0000000525257291 */ /* 0x000fcc000f8ec0ff */
[----:B------:R-:W1:Y:S02]  /*2e00*/  LDS.U8 R2, [UR4+0x1c] ;  /* 0x00001c04ff027984 */ /* 0x000e640008000000 */
[----:B-1----:R-:W-:-:S13]  /*2e10*/  ISETP.NE.AND P0, PT, R2, RZ, PT ;  /* 0x000000ff0200720c */ /* 0x002fda0003f05270 */
[----:B------:R-:W-:Y:S05]  /*2e20*/  @P0 BRA `(.L_x_54) ;  /* 0x0000000000580947 */ /* 0x000fea0003800000 */
[----:B------:R-:W-:-:S13]  /*2e30*/  ELECT P0, URZ, PT ;  /* 0x0000000000ff782f */ /* 0x000fda0003800000 */
[----:B------:R-:W-:Y:S05]  /*2e40*/  @!P0 BRA `(.L_x_55) ;  /* 0x0000000000608947 */ /* 0x000fea0003800000 */
[----:B------:R-:W-:Y:S01]  /*2e50*/  UMOV UR5, 0x10 ;  /* 0x0000001000057882 */ /* 0x000fe20000000000 */
[----:B------:R-:W-:Y:S01]  /*2e60*/  HFMA2 R2, -RZ, RZ, 0, 5.9604644775390625e-08 ;  /* 0x00000001ff027431 */ /* 0x000fe200000001ff */
[----:B------:R-:W-:-:S03]  /*2e70*/  MOV R3, 0xffff ;  /* 0x0000ffff00037802 */ /* 0x000fc60000000f00 */
[----:B------:R-:W-:Y:S04]  /*2e80*/  DEPBAR.LE SB1, 0x36 ;  /* 0x00009d800000791a */ /* 0x000fe80000000000 */
[----:B------:R-:W1:Y:S02]  /*2e90*/  UTCATOMSWS.FIND_AND_SET.ALIGN UP0, UR5, UR5 ;  /* 0x00000005000575e3 */ /* 0x000e640008000800 */
[----:B-1----:R-:W-:Y:S01]  /*2ea0*/  MOV R4, UR5 ;  /* 0x0000000500047c02 */ /* 0x002fe20008000f00 */
[----:B------:R-:W-:Y:S06]  /*2eb0*/  BRA.U UP0, `(.L_x_56) ;  /* 0x0000000100187547 */ /* 0x000fec000b800000 */
.L_x_57:
[----:B------:R-:W-:Y:S05]  /*2ec0*/  NANOSLEEP 0x64 ;  /* 0x000000640000795d */ /* 0x000fea0003800000 */
[----:B------:R-:W-:-:S05]  /*2ed0*/  UMOV UR5, 0x10 ;  /* 0x0000001000057882 */ /* 0x000fca0000000000 */
[----:B------:R-:W-:Y:S04]  /*2ee0*/  DEPBAR.LE SB1, 0x36 ;  /* 0x00009d800000791a */ /* 0x000fe80000000000 */
[----:B------:R-:W1:Y:S02]  /*2ef0*/  UTCATOMSWS.FIND_AND_SET.ALIGN UP0, UR5, UR5 ;  /* 0x00000005000575e3 */ /* 0x000e640008000800 */
[----:B-1----:R-:W-:Y:S01]  /*2f00*/  MOV R4, UR5 ;  /* 0x0000000500047c02 */ /* 0x002fe20008000f00 */
[----:B------:R-:W-:Y:S05]  /*2f10*/  BRA.U !UP0, `(.L_x_57) ;  /* 0xfffffffd08e87547 */ /* 0x000fea000b83ffff */
.L_x_56:
[-C--:B------:R-:W-:Y:S02]  /*2f20*/  SHF.L.U32 R3, R3, R4.reuse, RZ ;  /* 0x0000000403037219 */ /* 0x080fe400000006ff */
[----:B------:R-:W-:Y:S01]  /*2f30*/  SHF.L.U32 R2, R2, R4, RZ ;  /* 0x0000000402027219 */ /* 0x000fe200000006ff */
[----:B------:R-:W-:Y:S02]  /*2f40*/  IMAD.SHL.U32 R4, R4, 0x20, RZ ;  /* 0x0000002004047824 */ /* 0x000fe400078e00ff */
[----:B------:R1:W-:Y:S04]  /*2f50*/  ATOMS.OR RZ, [UR4+0x14], R3 ;  /* 0x00001403ffff798c */ /* 0x0003e8000b000004 */
[----:B------:R1:W-:Y:S04]  /*2f60*/  ATOMS.OR RZ, [UR4+0x18], R2 ;  /* 0x00001802ffff798c */ /* 0x0003e8000b000004 */
[----:B------:R1:W-:Y:S01]  /*2f70*/  STS [UR37+0x120], R4 ;  /* 0x00012004ff007988 */ /* 0x0003e20008000825 */
[----:B------:R-:W-:Y:S05]  /*2f80*/  BRA `(.L_x_55) ;  /* 0x0000000000107947 */ /* 0x000fea0003800000 */
.L_x_54:
[----:B------:R-:W-:-:S05]  /*2f90*/  MOV R2, 0xffffffff ;  /* 0xffffffff00027802 */ /* 0x000fca0000000f00 */
[----:B------:R1:W-:Y:S02]  /*2fa0*/  STS [UR37+0x120], R2 ;  /* 0x00012002ff007988 */ /* 0x0003e40008000825 */
[----:B-1----:R-:W-:Y:S02]  /*2fb0*/  MOV R2, 0x2fd0 ;  /* 0x00002fd000027802 */ /* 0x002fe40000000f00 */
[----:B-----5:R-:W-:Y:S05]  /*2fc0*/  CALL.REL.NOINC `($__internal_1_$__cuda_sm10x_tcgen05_guardrail_trap_phase_invalid_during_alloc) ;  /* 0x0000006800c47944 */ /* 0x020fea0003c00000 */
.L_x_55:
[----:B------:R-:W-:Y:S05]  /*2fd0*/  WARPSYNC.ALL ;  /* 0x0000000000007948 */ /* 0x000fea0003800000 */
[----:B------:R-:W2:Y:S01]  /*2fe0*/  S2UR UR5, SR_CgaCtaId ;  /* 0x00000000000579c3 */ /* 0x000ea20000008800 */
[----:B------:R-:W-:Y:S01]  /*2ff0*/  UMOV UR4, 0x400 ;  /* 0x0000040000047882 */ /* 0x000fe20000000000 */
[----:B------:R-:W-:-:S06]  /*3000*/  NOP ;  /* 0x0000000000007918 */ /* 0x000fcc0000000000 */
[----:B------:R-:W-:Y:S06]  /*3010*/  BAR.ARV 0x6, 0xa0 ;  /* 0x0182800000007b1d */ /* 0x000fec0000002000 */
[----:B------:R-:W3:Y:S01]  /*3020*/  LDCU UR7, c[0x0][0x38c] ;  /* 0x00007180ff0777ac */ /* 0x000ee20008000800 */
[----:B------:R-:W-:Y:S01]  /*3030*/  LOP3.LUT R0, R0, 0xffff, RZ, 0xc0, !PT ;  /* 0x0000ffff00007812 */ /* 0x000fe200078ec0ff */
[----:B------:R-:W-:Y:S01]  /*3040*/  IMAD.MOV.U32 R11, RZ, RZ, 0x1 ;  /* 0x00000001ff0b7424 */ /* 0x000fe200078e00ff */
[----:B------:R-:W-:Y:S01]  /*3050*/  CS2R R8, SRZ ;  /* 0x0000000000087805 */ /* 0x000fe2000001ff00 */
[----:B------:R-:W4:Y:S01]  /*3060*/  LDCU UR6, c[0x0][0x38c] ;  /* 0x00007180ff0677ac */ /* 0x000f220008000800 */
[----:B------:R-:W-:Y:S01]  /*3070*/  R2UR UR9, R0 ;  /* 0x00000000000972ca */ /* 0x000fe200000e0000 */
[----:B------:R-:W-:Y:S01]  /*3080*/  IMAD.MOV.U32 R10, RZ, RZ, RZ ;  /* 0x000000ffff0a7224 */ /* 0x000fe200078e00ff */
[----:B------:R-:W-:Y:S01]  /*3090*/  UMOV UR16, URZ ;  /* 0x000000ff00107c82 */ /* 0x000fe20008000000 */
[----:B------:R-:W-:Y:S01]  /*30a0*/  UMOV UR15, URZ ;  /* 0x000000ff000f7c82 */ /* 0x000fe20008000000 */
[----:B--2---:R-:W-:Y:S01]  /*30b0*/  ULEA UR5, UR5, UR4, 0x18 ;  /* 0x0000000405057291 */ /* 0x004fe2000f8ec0ff */
[----:B------:R-:W-:Y:S01]  /*30c0*/  UMOV UR24, 0x0 ;  /* 0x0000000000187882 */ /* 0x000fe20000000000 */
[----:B------:R-:W-:-:S02]  /*30d0*/  UMOV UR25, 0x8208010 ;  /* 0x0820801000197882 */ /* 0x000fc40000000000 */
[----:B------:R-:W-:Y:S02]  /*30e0*/  UIADD3 UR11, UPT, UPT, UR5, 0x8400, URZ ;  /* 0x00008400050b7890 */ /* 0x000fe4000fffe0ff */
[----:B------:R-:W-:Y:S02]  /*30f0*/  UIADD3 UR12, UPT, UPT, UR5, 0x10400, URZ ;  /* 0x00010400050c7890 */ /* 0x000fe4000fffe0ff */
[----:B---3--:R-:W-:Y:S01]  /*3100*/  UIADD3 UR7, UPT, UPT, UR7, 0x3f, URZ ;  /* 0x0000003f07077890 */ /* 0x008fe2000fffe0ff */
[----:B-1----:R-:W1:Y:S01]  /*3110*/  LDS R2, [UR5+0x120] ;  /* 0x00012005ff027984 */ /* 0x002e620008000800 */
[----:B------:R-:W-:Y:S02]  /*3120*/  USHF.R.U32.HI UR11, URZ, 0x4, UR11 ;  /* 0x00000004ff0b7899 */ /* 0x000fe4000801160b */
[----:B------:R-:W-:Y:S02]  /*3130*/  USHF.R.S32.HI UR4, URZ, 0x1f, UR7 ;  /* 0x0000001fff047899 */ /* 0x000fe40008011407 */
[----:B------:R-:W-:-:S02]  /*3140*/  USHF.R.U32.HI UR12, URZ, 0x4, UR12 ;  /* 0x00000004ff0c7899 */ /* 0x000fc4000801160c */
[----:B------:R-:W-:Y:S02]  /*3150*/  ULEA.HI UR4, UR4, UR7, URZ, 0x6 ;  /* 0x0000000704047291 */ /* 0x000fe4000f8f30ff */
[----:B------:R-:W-:Y:S02]  /*3160*/  ULOP3.LUT UR11, UR11, 0x3fff, URZ, 0xc0, !UPT ;  /* 0x00003fff0b0b7892 */ /* 0x000fe4000f8ec0ff */
[----:B------:R-:W-:Y:S02]  /*3170*/  USHF.R.S32.HI UR4, URZ, 0x6, UR4 ;  /* 0x00000006ff047899 */ /* 0x000fe40008011404 */
[----:B------:R-:W-:Y:S02]  /*3180*/  ULOP3.LUT UR12, UR12, 0x3fff, URZ, 0xc0, !UPT ;  /* 0x00003fff0c0c7892 */ /* 0x000fe4000f8ec0ff */
[----:B------:R-:W-:Y:S01]  /*3190*/  UISETP.LT.AND UP0, UPT, UR4, 0x1, UPT ;  /* 0x000000010400788c */ /* 0x000fe2000bf01270 */
[----:B------:R-:W-:Y:S01]  /*31a0*/  UMOV UR22, 0x0 ;  /* 0x0000000000167882 */ /* 0x000fe20000000000 */
[----:B------:R-:W-:-:S02]  /*31b0*/  UMOV UR23, 0x8208010 ;  /* 0x0820801000177882 */ /* 0x000fc40000000000 */
[----:B------:R-:W-:Y:S02]  /*31c0*/  USEL UR10, UR4, 0x1, !UP0 ;  /* 0x00000001040a7887 */ /* 0x000fe4000c000000 */
[----:B------:R-:W-:Y:S02]  /*31d0*/  ULOP3.LUT UR11, UR11, 0x2000000, URZ, 0xfc, !UPT ;  /* 0x020000000b0b7892 */ /* 0x000fe4000f8efcff */
[----:B------:R-:W-:Y:S02]  /*31e0*/  ULOP3.LUT UR12, UR12, 0x10000, URZ, 0xfc, !UPT ;  /* 0x000100000c0c7892 */ /* 0x000fe4000f8efcff */
[----:B------:R-:W-:Y:S02]  /*31f0*/  UIADD3 UR10, UPT, UPT, -UR10, URZ, URZ ;  /* 0x000000ff0a0a7290 */ /* 0x000fe4000fffe1ff */
[----:B----4-:R-:W-:Y:S01]  /*3200*/  UISETP.GE.AND UP3, UPT, UR6, 0x1, UPT ;  /* 0x000000010600788c */ /* 0x010fe2000bf66270 */
[----:B------:R-:W-:Y:S01]  /*3210*/  UMOV UR20, 0x0 ;  /* 0x0000000000147882 */ /* 0x000fe20000000000 */
[----:B------:R-:W-:Y:S01]  /*3220*/  UMOV UR21, 0x8208010 ;  /* 0x0820801000157882 */ /* 0x000fe20000000000 */
[----:B------:R-:W-:Y:S01]  /*3230*/  UMOV UR18, 0x0 ;  /* 0x0000000000127882 */ /* 0x000fe20000000000 */
[----:B------:R-:W-:Y:S01]  /*3240*/  UMOV UR19, 0x8208010 ;  /* 0x0820801000137882 */ /* 0x000fe20000000000 */
[----:B-1----:R-:W-:-:S15]  /*3250*/  R2UR UR17, R2 ;  /* 0x00000000021172ca */ /* 0x002fde00000e0000 */
.L_x_64:
[----:B------:R-:W-:Y:S02]  /*3260*/  LEA R0, R10, UR5, 0x3 ;  /* 0x000000050a007c11 */ /* 0x000fe4000f8e18ff */
[----:B------:R-:W-:Y:S02]  /*3270*/  SHF.L.U32 R2, R9, 0x1f, RZ ;  /* 0x0000001f09027819 */ /* 0x000fe400000006ff */
[----:B------:R-:W-:Y:S01]  /*3280*/  PLOP3.LUT P0, PT, PT, PT, UP3, 0x80, 0x8 ;  /* 0x000000000008781c */ /* 0x000fe20003f0f038 */
[----:B------:R-:W-:Y:S01]  /*3290*/  VIADD R3, R0, 0x80 ;  /* 0x0000008000037836 */ /* 0x000fe20000000000 */
[----:B-1----:R-:W1:Y:S02]  /*32a0*/  SYNCS.PHASECHK.TRANS64.TRYWAIT P1, [R0+URZ+0x70], R2 ;  /* 0x00007002000075a7 */ /* 0x002e6400080211ff */
[----:B-1-3--:R-:W-:Y:S09]  /*32b0*/  @!P1 BRA `(.L_x_58) ;  /* 0x0000006000089947 */ /* 0x00aff20003800000 */
.L_x_147:
[----:B------:R-:W-:Y:S01]  /*32c0*/  LEA R4, R10, UR5, 0x4 ;  /* 0x000000050a047c11 */ /* 0x000fe2000f8e20ff */
[----:B------:R-:W-:Y:S01]  /*32d0*/  @UP3 ULEA UR6, UR15, UR5, 0x3 ;  /* 0x000000050f063291 */ /* 0x000fe2000f8e18ff */
[----:B------:R-:W-:Y:S01]  /*32e0*/  PLOP3.LUT P2, PT, PT, PT, PT, 0x80, 0x8 ;  /* 0x000000000008781c */ /* 0x000fe20003f4f070 */
[----:B------:R-:W-:Y:S01]  /*32f0*/  ULEA UR7, UR16, UR5, 0x3 ;  /* 0x0000000510077291 */ /* 0x000fe2000f8e18ff */
[----:B------:R-:W-:Y:S01]  /*3300*/  PRMT R3, RZ, 0x654, R3 ;  /* 0x00000654ff037816 */ /* 0x000fe20000000003 */
[----:B------:R-:W-:Y:S01]  /*3310*/  ULEA UR8, UR16, UR17, 0x7 ;  /* 0x0000001110087291 */ /* 0x000fe2000f8e38ff */
[----:B------:R-:W2:Y:S01]  /*3320*/  LDS.128 R4, [R4+0x100] ;  /* 0x0001000004047984 */ /* 0x000ea20000000c00 */
[----:B-1----:R-:W-:Y:S02]  /*3330*/  @P0 SHF.L.U32 R2, R8, 0x1f, RZ ;  /* 0x0000001f08020819 */ /* 0x002fe400000006ff */
[----:B------:R-:W-:Y:S01]  /*3340*/  SHF.L.U32 R0, R11, 0x1f, RZ ;  /* 0x0000001f0b007819 */ /* 0x000fe200000006ff */
[----:B------:R-:W-:Y:S01]  /*3350*/  @!PT LDS RZ, [RZ] ;  /* 0x00000000fffff984 */ /* 0x000fe20000000800 */
[----:B------:R-:W-:Y:S01]  /*3360*/  @!PT LDS RZ, [RZ] ;  /* 0x00000000fffff984 */ /* 0x000fe20000000800 */
[----:B------:R-:W-:Y:S01]  /*3370*/  @!PT LDS RZ, [RZ] ;  /* 0x00000000fffff984 */ /* 0x000fe20000000800 */
[----:B------:R-:W-:Y:S01]  /*3380*/  @!PT LDS RZ, [RZ] ;  /* 0x00000000fffff984 */ /* 0x000fe20000000800 */
[----:B------:R1:W-:Y:S06]  /*3390*/  MEMBAR.ALL.CTA ;  /* 0x0000000000007992 */ /* 0x0003ec0000008000 */
[----:B-1----:R-:W1:Y:S02]  /*33a0*/  FENCE.VIEW.ASYNC.S ;  /* 0x00000000000073c6 */ /* 0x002e640000000000 */
[----:B-1----:R1:W-:Y:S01]  /*33b0*/  SYNCS.ARRIVE.TRANS64.RED.A1T0 RZ, [R3+URZ], RZ ;  /* 0x000000ff03ff79a7 */ /* 0x0023e200081004ff */
[----:B------:R1:W3:Y:S01]  /*33c0*/  @P0 SYNCS.PHASECHK.TRANS64.TRYWAIT P2, [UR6], R2 ;  /* 0x00000002ff0005a7 */ /* 0x0002e20008041106 */
[----:B--2---:R-:W-:Y:S01]  /*33d0*/  LOP3.LUT P1, RZ, R6, 0x1, RZ, 0xc0, !PT ;  /* 0x0000000106ff7812 */ /* 0x004fe2000782c0ff */
[----:B------:R-:W2:Y:S02]  /*33e0*/  SYNCS.PHASECHK.TRANS64.TRYWAIT P0, [UR7+0xb0], R0 ;  /* 0x0000b000ff0075a7 */ /* 0x000ea40008001107 */
[----:B-123--:R-:W-:Y:S10]  /*33f0*/  @!P0 BRA `(.L_x_59) ;  /* 0x0000005c00cc8947 */ /* 0x00eff40003800000 */
.L_x_149:
[----:B------:R-:W-:Y:S01]  /*3400*/  IADD3 R10, PT, PT, R10, 0x1, RZ ;  /* 0x000000010a0a7810 */ /* 0x000fe20007ffe0ff */
[----:B------:R-:W-:Y:S06]  /*3410*/  BRA.U !UP3, `(.L_x_60) ;  /* 0x000000010bc07547 */ /* 0x000fec000b800000 */
[----:B------:R-:W-:Y:S01]  /*3420*/  UPLOP3.LUT UP4, UPT, UPT, UPT, UPT, 0x40, 0x4 ;  /* 0x000000000004789c */ /* 0x000fe20003f8e870 */
[----:B------:R-:W-:Y:S01]  /*3430*/  UMOV UR14, UR10 ;  /* 0x0000000a000e7c82 */ /* 0x000fe20008000000 */
[----:B------:R-:W-:Y:S01]  /*3440*/  UMOV UR13, UR4 ;  /* 0x00000004000d7c82 */ /* 0x000fe20008000000 */
[----:B------:R-:W-:-:S08]  /*3450*/  UMOV UR42, UR15 ;  /* 0x0000000f002a7c82 */ /* 0x000fd00008000000 */
.L_x_63:
[----:B------:R-:W-:Y:S02]  /*3460*/  UIADD3 UR14, UPT, UPT, UR14, 0x1, URZ ;  /* 0x000000010e0e7890 */ /* 0x000fe4000fffe0ff */
[----:B--2---:R-:W-:Y:S02]  /*3470*/  ULEA UR6, UR42, UR5, 0x3 ;  /* 0x000000052a067291 */ /* 0x004fe4000f8e18ff */
[----:B------:R-:W-:Y:S01]  /*3480*/  UISETP.NE.AND UP0, UPT, UR14, URZ, UPT ;  /* 0x000000ff0e00728c */ /* 0x000fe2000bf05270 */
[----:B---3--:R-:W-:Y:S10]  /*3490*/  @P2 BRA `(.L_x_61) ;  /* 0x00000000000c2947 */ /* 0x008ff40003800000 */
[----:B-1----:R-:W-:Y:S04]  /*34a0*/  SHF.L.U32 R2, R8, 0x1f, RZ ;  /* 0x0000001f08027819 */ /* 0x002fe800000006ff */
[----:B------:R-:W1:Y:S02]  /*34b0*/  SYNCS.PHASECHK.TRANS64.TRYWAIT P0, [UR6], R2 ;  /* 0x00000002ff0075a7 */ /* 0x000e640008001106 */
[----:B-1----:R-:W-:Y:S05]  /*34c0*/  @!P0 BRA `(.L_x_62) ;  /* 0x0000005c00b08947 */ /* 0x002fea0003800000 */
.L_x_61:
[----:B------:R-:W-:Y:S01]  /*34d0*/  UISETP.NE.AND UP1, UPT, UR13, 0x1, UPT ;  /* 0x000000010d00788c */ /* 0x000fe2000bf25270 */
[----:B------:R-:W-:Y:S01]  /*34e0*/  PLOP3.LUT P2, PT, PT, PT, PT, 0x80, 0x8 ;  /* 0x000000000008781c */ /* 0x000fe20003f4f070 */
[----:B------:R-:W-:Y:S02]  /*34f0*/  UIADD3 UR15, UPT, UPT, UR42, 0x1, URZ ;  /* 0x000000012a0f7890 */ /* 0x000fe4000fffe0ff */
[----:B------:R-:W-:Y:S02]  /*3500*/  ULEA UR28, UR42, UR12, 0xa ;  /* 0x0000000c2a1c7291 */ /* 0x000fe4000f8e50ff */
[----:B------:R-:W-:Y:S01]  /*3510*/  UISETP.NE.AND UP2, UPT, UR15, 0x2, UPT ;  /* 0x000000020f00788c */ /* 0x000fe2000bf45270 */
[----:B------:R-:W-:Y:S01]  /*3520*/  PLOP3.LUT P0, PT, PT, PT, UP1, 0x80, 0x8 ;  /* 0x000000000008781c */ /* 0x000fe20003f0f018 */
[----:B------:R-:W-:Y:S02]  /*3530*/  UIADD3 UR40, UPT, UPT, UR28, 0x2, URZ ;  /* 0x000000021c287890 */ /* 0x000fe4000fffe0ff */
[----:B------:R-:W-:Y:S02]  /*3540*/  USEL UR27, URZ, 0x1, UP2 ;  /* 0x00000001ff1b7887 */ /* 0x000fe40009000000 */
[----:B------:R-:W-:Y:S02]  /*3550*/  USEL UR15, UR15, URZ, UP2 ;  /* 0x000000ff0f0f7287 */ /* 0x000fe40009000000 */
[----:B------:R-:W-:Y:S02]  /*3560*/  UIADD3 UR36, UPT, UPT, UR28, 0x4, URZ ;  /* 0x000000041c247890 */ /* 0x000fe4000fffe0ff */
[----:B------:R-:W-:Y:S01]  /*3570*/  @UP1 ULEA UR26, UR15, UR5, 0x3 ;  /* 0x000000050f1a1291 */ /* 0x000fe2000f8e18ff */
[----:B------:R-:W-:Y:S01]  /*3580*/  LOP3.LUT R8, R8, UR27, RZ, 0x3c, !PT ;  /* 0x0000001b08087c12 */ /* 0x000fe2000f8e3cff */
[----:B------:R-:W-:Y:S02]  /*3590*/  UIADD3 UR32, UPT, UPT, UR28, 0x6, URZ ;  /* 0x000000061c207890 */ /* 0x000fe4000fffe0ff */
[----:B------:R-:W-:Y:S01]  /*35a0*/  UIADD3 UR6, UPT, UPT, UR6, 0x10, URZ ;  /* 0x0000001006067890 */ /* 0x000fe2000fffe0ff */
[----:B-1----:R-:W-:Y:S01]  /*35b0*/  @P0 SHF.L.U32 R0, R8, 0x1f, RZ ;  /* 0x0000001f08000819 */ /* 0x002fe200000006ff */
[----:B------:R-:W-:Y:S01]  /*35c0*/  UIADD3 UR13, UPT, UPT, UR13, -0x1, URZ ;  /* 0xffffffff0d0d7890 */ /* 0x000fe2000fffe0ff */
[----:B------:R-:W-:Y:S02]  /*35d0*/  UMOV UR29, 0x40004040 ;  /* 0x40004040001d7882 */ /* 0x000fe40000000000 */
[----:B------:R2:W3:Y:S01]  /*35e0*/  @P0 SYNCS.PHASECHK.TRANS64.TRYWAIT P2, [UR26], R0 ;  /* 0x00000000ff0005a7 */ /* 0x0004e2000804111a */
[----:B------:R-:W-:Y:S01]  /*35f0*/  ULEA UR26, UR42, UR11, 0xa ;  /* 0x0000000b2a1a7291 */ /* 0x000fe2000f8e50ff */
[----:B------:R-:W-:Y:S01]  /*3600*/  UMOV UR27, 0x40004040 ;  /* 0x40004040001b7882 */ /* 0x000fe20000000000 */
[----:B------:R-:W-:Y:S02]  /*3610*/  UMOV UR41, 0x40004040 ;  /* 0x4000404000297882 */ /* 0x000fe40000000000 */
[----:B------:R-:W-:Y:S02]  /*3620*/  UIADD3 UR38, UPT, UPT, UR26, 0x80, URZ ;  /* 0x000000801a267890 */ /* 0x000fe4000fffe0ff */
[----:B------:R-:W-:Y:S02]  /*3630*/  UIADD3 UR34, UPT, UPT, UR26, 0x100, URZ ;  /* 0x000001001a227890 */ /* 0x000fe4000fffe0ff */
[----:B------:R-:W-:Y:S01]  /*3640*/  UIADD3 UR30, UPT, UPT, UR26, 0x180, URZ ;  /* 0x000001801a1e7890 */ /* 0x000fe2000fffe0ff */
[----:B------:R2:W-:Y:S01]  /*3650*/  UTCHMMA gdesc[UR26], gdesc[UR28], tmem[UR8], tmem[UR24], idesc[UR25], UP4 ;  /* 0x00ff181c1a0075ea */ /* 0x0005e2000a000008 */
[----:B------:R-:W-:Y:S01]  /*3660*/  UPLOP3.LUT UP4, UPT, UPT, UPT, UPT, 0x80, 0x8 ;  /* 0x000000000008789c */ /* 0x000fe20003f8f070 */
[----:B------:R-:W-:Y:S01]  /*3670*/  UMOV UR39, 0x40004040 ;  /* 0x4000404000277882 */ /* 0x000fe20000000000 */
[----:B------:R-:W-:Y:S01]  /*3680*/  UMOV UR37, 0x40004040 ;  /* 0x4000404000257882 */ /* 0x000fe20000000000 */
[----:B------:R2:W-:Y:S01]  /*3690*/  UTCHMMA gdesc[UR38], gdesc[UR40], tmem[UR8], tmem[UR22], idesc[UR23], UPT ;  /* 0x00ff1628260075ea */ /* 0x0005e2000b800008 */
[----:B------:R-:W-:Y:S01]  /*36a0*/  UMOV UR35, 0x40004040 ;  /* 0x4000404000237882 */ /* 0x000fe20000000000 */
[----:B------:R-:W-:Y:S01]  /*36b0*/  UMOV UR33, 0x40004040 ;  /* 0x4000404000217882 */ /* 0x000fe20000000000 */
[----:B------:R-:W-:Y:S01]  /*36c0*/  UMOV UR31, 0x40004040 ;  /* 0x40004040001f7882 */ /* 0x000fe20000000000 */
[----:B------:R2:W-:Y:S01]  /*36d0*/  UTCHMMA gdesc[UR34], gdesc[UR36], tmem[UR8], tmem[UR20], idesc[UR21], UPT ;  /* 0x00ff1424220075ea */ /* 0x0005e2000b800008 */
[----:B------:R2:W-:Y:S01]  /*36e0*/  UTCHMMA gdesc[UR30], gdesc[UR32], tmem[UR8], tmem[UR18], idesc[UR19], UPT ;  /* 0x00ff12201e0075ea */ /* 0x0005e2000b800008 */
[----:B------:R2:W-:Y:S01]  /*36f0*/  UTCBAR.MULTICAST [UR6], URZ, UR9 ;  /* 0x000000ff060073e9 */ /* 0x0005e20008000809 */
[----:B------:R-:W-:Y:S01]  /*3700*/  UMOV UR42, UR15 ;  /* 0x0000000f002a7c82 */ /* 0x000fe20008000000 */
[----:B------:R-:W-:Y:S05]  /*3710*/  BRA.U UP0, `(.L_x_63) ;  /* 0xfffffffd00507547 */ /* 0x000fea000b83ffff */
.L_x_60:
[----:B------:R-:W-:Y:S01]  /*3720*/  UIADD3 UR16, UPT, UPT, UR16, 0x1, URZ ;  /* 0x0000000110107890 */ /* 0x000fe2000fffe0ff */
[C---:B------:R-:W-:Y:S01]  /*3730*/  ISETP.NE.AND P0, PT, R10.reuse, 0x2, PT ;  /* 0x000000020a00780c */ /* 0x040fe20003f05270 */
[----:B------:R-:W-:Y:S02]  /*3740*/  UIADD3 UR7, UPT, UPT, UR7, 0x90, URZ ;  /* 0x0000009007077890 */ /* 0x000fe4000fffe0ff */
[----:B------:R-:W-:Y:S01]  /*3750*/  UISETP.NE.AND UP0, UPT, UR16, 0x4, UPT ;  /* 0x000000041000788c */ /* 0x000fe2000bf05270 */
[----:B-12---:R-:W-:Y:S02]  /*3760*/  SEL R0, RZ, 0x1, P0 ;  /* 0x00000001ff007807 */ /* 0x006fe40000000000 */
[----:B------:R-:W-:Y:S01]  /*3770*/  SEL R10, R10, RZ, P0 ;  /* 0x000000ff0a0a7207 */ /* 0x000fe20000000000 */
[----:B------:R-:W-:Y:S01]  /*3780*/  USEL UR6, URZ, 0x1, UP0 ;  /* 0x00000001ff067887 */ /* 0x000fe20008000000 */
[----:B------:R-:W-:Y:S01]  /*3790*/  LOP3.LUT R9, R9, R0, RZ, 0x3c, !PT ;  /* 0x0000000009097212 */ /* 0x000fe200078e3cff */
[----:B------:R-:W-:Y:S01]  /*37a0*/  USEL UR16, UR16, URZ, UP0 ;  /* 0x000000ff10107287 */ /* 0x000fe20008000000 */
[----:B------:R1:W-:Y:S03]  /*37b0*/  UTCBAR [UR7], URZ ;  /* 0x000000ff070073e9 */ /* 0x0003e600080000ff */
[----:B------:R-:W-:Y:S01]  /*37c0*/  LOP3.LUT R11, R11, UR6, RZ, 0x3c, !PT ;  /* 0x000000060b0b7c12 */ /* 0x000fe2000f8e3cff */
[----:B------:R-:W-:Y:S07]  /*37d0*/  @P1 BRA `(.L_x_64) ;  /* 0xfffffff800a01947 */ /* 0x000fee000383ffff */
[----:B------:R-:W2:Y:S01]  /*37e0*/  S2UR UR4, SR_CgaCtaId ;  /* 0x00000000000479c3 */ /* 0x000ea20000008800 */
[----:B------:R-:W-:Y:S01]  /*37f0*/  ELECT P0, URZ, PT ;  /* 0x0000000000ff782f */ /* 0x000fe20003800000 */
[----:B------:R-:W-:Y:S01]  /*3800*/  IMAD.MOV.U32 R0, RZ, RZ, 0x1 ;  /* 0x00000001ff007424 */ /* 0x000fe200078e00ff */
[----:B------:R-:W-:Y:S01]  /*3810*/  UIADD3 UR5, UPT, UPT, UR5, 0xb0, URZ ;  /* 0x000000b005057890 */ /* 0x000fe2000fffe0ff */
[----:B------:R-:W-:Y:S01]  /*3820*/  SHF.L.U32 R2, R11, 0x1f, RZ ;  /* 0x0000001f0b027819 */ /* 0x000fe200000006ff */
[----:B------:R-:W-:-:S03]  /*3830*/  UMOV UR6, 0x40 ;  /* 0x0000004000067882 */ /* 0x000fc60000000000 */
[----:B------:R-:W-:Y:S01]  /*3840*/  UVIRTCOUNT.DEALLOC.SMPOOL 0x80 ;  /* 0x000000800000784c */ /* 0x000fe20000000000 */
[----:B--2---:R-:W-:Y:S02]  /*3850*/  ULEA UR4, UR4, UR6, 0x18 ;  /* 0x0000000604047291 */ /* 0x004fe4000f8ec0ff */
[----:B------:R-:W-:-:S07]  /*3860*/  ULEA UR6, UR16, UR5, 0x3 ;  /* 0x0000000510067291 */ /* 0x000fce000f8e18ff */
[----:B------:R2:W-:Y:S02]  /*3870*/  @P0 STS.U8 [UR4+0x1c], R0 ;  /* 0x00001c00ff000988 */ /* 0x0005e40008000004 */
[----:B------:R-:W4:Y:S02]  /*3880*/  SYNCS.PHASECHK.TRANS64.TRYWAIT P0, [UR6], R2 ;  /* 0x00000002ff0075a7 */ /* 0x000f240008001106 */
[----:B--2-4-:R-:W-:Y:S05]  /*3890*/  @!P0 BRA `(.L_x_65) ;  /* 0x0000005800d48947 */ /* 0x014fea0003800000 */
.L_x_152:
[----:B-1----:R-:W-:-:S04]  /*38a0*/  UIADD3 UR7, UPT, UPT, UR16, 0x1, URZ ;  /* 0x0000000110077890 */ /* 0x002fc8000fffe0ff */
[----:B------:R-:W-:-:S04]  /*38b0*/  UISETP.NE.AND UP0, UPT, UR7, 0x4, UPT ;  /* 0x000000040700788c */ /* 0x000fc8000bf05270 */
[----:B------:R-:W-:Y:S02]  /*38c0*/  USEL UR8, URZ, 0x1, UP0 ;  /* 0x00000001ff087887 */ /* 0x000fe40008000000 */
[----:B------:R-:W-:-:S04]  /*38d0*/  USEL UR7, UR7, URZ, UP0 ;  /* 0x000000ff07077287 */ /* 0x000fc80008000000 */
[----:B------:R-:W-:Y:S01]  /*38e0*/  ULEA UR6, UR7, UR5, 0x3 ;  /* 0x0000000507067291 */ /* 0x000fe2000f8e18ff */
[----:B--2---:R-:W-:-:S04]  /*38f0*/  LOP3.LUT R2, R11, UR8, RZ, 0x3c, !PT ;  /* 0x000000080b027c12 */ /* 0x004fc8000f8e3cff */
[----:B------:R-:W-:-:S04]  /*3900*/  SHF.L.U32 R3, R2, 0x1f, RZ ;  /* 0x0000001f02037819 */ /* 0x000fc800000006ff */
[----:B------:R-:W1:Y:S02]  /*3910*/  SYNCS.PHASECHK.TRANS64.TRYWAIT P0, [UR6], R3 ;  /* 0x00000003ff0075a7 */ /* 0x000e640008001106 */
[----:B-1----:R-:W-:Y:S05]  /*3920*/  @!P0 BRA `(.L_x_66) ;  /* 0x0000005800c88947 */ /* 0x002fea0003800000 */
.L_x_154:
[----:B------:R-:W-:-:S04]  /*3930*/  UIADD3 UR7, UPT, UPT, UR7, 0x1, URZ ;  /* 0x0000000107077890 */ /* 0x000fc8000fffe0ff */
[----:B------:R-:W-:-:S04]  /*3940*/  UISETP.NE.AND UP0, UPT, UR7, 0x4, UPT ;  /* 0x000000040700788c */ /* 0x000fc8000bf05270 */
[----:B------:R-:W-:Y:S02]  /*3950*/  USEL UR8, URZ, 0x1, UP0 ;  /* 0x00000001ff087887 */ /* 0x000fe40008000000 */
[----:B------:R-:W-:-:S04]  /*3960*/  USEL UR7, UR7, URZ, UP0 ;  /* 0x000000ff07077287 */ /* 0x000fc80008000000 */
[----:B------:R-:W-:Y:S01]  /*3970*/  ULEA UR6, UR7, UR5, 0x3 ;  /* 0x0000000507067291 */ /* 0x000fe2000f8e18ff */
[----:B------:R-:W-:-:S04]  /*3980*/  LOP3.LUT R2, R2, UR8, RZ, 0x3c, !PT ;  /* 0x0000000802027c12 */ /* 0x000fc8000f8e3cff */
[----:B-1----:R-:W-:-:S04]  /*3990*/  SHF.L.U32 R3, R2, 0x1f, RZ ;  /* 0x0000001f02037819 */ /* 0x002fc800000006ff */
[----:B------:R-:W1:Y:S02]  /*39a0*/  SYNCS.PHASECHK.TRANS64.TRYWAIT P0, [UR6], R3 ;  /* 0x00000003ff0075a7 */ /* 0x000e640008001106 */
[----:B-1----:R-:W-:Y:S05]  /*39b0*/  @!P0 BRA `(.L_x_67) ;  /* 0x0000005800bc8947 */ /* 0x002fea0003800000 */
.L_x_156:
[----:B------:R-:W-:-:S04]  /*39c0*/  UIADD3 UR7, UPT, UPT, UR7, 0x1, URZ ;  /* 0x0000000107077890 */ /* 0x000fc8000fffe0ff */
[----:B------:R-:W-:-:S04]  /*39d0*/  UISETP.NE.AND UP0, UPT, UR7, 0x4, UPT ;  /* 0x000000040700788c */ /* 0x000fc8000bf05270 */
[----:B------:R-:W-:Y:S02]  /*39e0*/  USEL UR6, URZ, 0x1, UP0 ;  /* 0x00000001ff067887 */ /* 0x000fe40008000000 */
[----:B------:R-:W-:-:S04]  /*39f0*/  USEL UR7, UR7, URZ, UP0 ;  /* 0x000000ff07077287 */ /* 0x000fc80008000000 */
[----:B------:R-:W-:Y:S01]  /*3a00*/  ULEA UR7, UR7, UR5, 0x3 ;  /* 0x0000000507077291 */ /* 0x000fe2000f8e18ff */
[----:B------:R-:W-:-:S04]  /*3a10*/  LOP3.LUT R2, R2, UR6, RZ, 0x3c, !PT ;  /* 0x0000000602027c12 */ /* 0x000fc8000f8e3cff */
[----:B------:R-:W-:-:S04]  /*3a20*/  SHF.L.U32 R2, R2, 0x1f, RZ ;  /* 0x0000001f02027819 */ /* 0x000fc800000006ff */
[----:B------:R-:W2:Y:S02]  /*3a30*/  SYNCS.PHASECHK.TRANS64.TRYWAIT P0, [UR7], R2 ;  /* 0x00000002ff0075a7 */ /* 0x000ea40008001107 */
[----:B--2---:R-:W-:Y:S05]  /*3a40*/  @!P0 BRA `(.L_x_68) ;  /* 0x0000005800b08947 */ /* 0x004fea0003800000 */
.L_x_158:
[----:B------:R-:W-:Y:S01]  /*3a50*/  NOP ;  /* 0x0000000000007918 */ /* 0x000fe20000000000 */
[----:B-1----:R-:W1:Y:S01]  /*3a60*/  LDS R0, [UR4+0x14] ;  /* 0x00001404ff007984 */ /* 0x002e620008000800 */
[----:B------:R-:W-:Y:S01]  /*3a70*/  ULOP3.LUT UR6, UR17, 0xffff, URZ, 0xc0, !UPT ;  /* 0x0000ffff11067892 */ /* 0x000fe2000f8ec0ff */
[----:B------:R-:W-:Y:S01]  /*3a80*/  UMOV UR8, 0xffff ;  /* 0x0000ffff00087882 */ /* 0x000fe20000000000 */
[----:B------:R-:W-:Y:S02]  /*3a90*/  UMOV UR5, 0x1 ;  /* 0x0000000100057882 */ /* 0x000fe40000000000 */
[----:B------:R-:W-:-:S04]  /*3aa0*/  USHF.R.U32.HI UR6, URZ, 0x5, UR6 ;  /* 0x00000005ff067899 */ /* 0x000fc80008011606 */
[----:B------:R-:W-:Y:S02]  /*3ab0*/  USHF.L.U32 UR8, UR8, UR6, URZ ;  /* 0x0000000608087299 */ /* 0x000fe400080006ff */
[----:B------:R-:W-:-:S04]  /*3ac0*/  USHF.L.U32 UR5, UR5, UR6, URZ ;  /* 0x0000000605057299 */ /* 0x000fc800080006ff */
[----:B-1----:R-:W-:-:S04]  /*3ad0*/  LOP3.LUT R0, R0, UR8, RZ, 0xc0, !PT ;  /* 0x0000000800007c12 */ /* 0x002fc8000f8ec0ff */
[----:B------:R-:W-:-:S13]  /*3ae0*/  ISETP.NE.AND P0, PT, R0, UR8, PT ;  /* 0x0000000800007c0c */ /* 0x000fda000bf05270 */
[----:B------:R-:W-:Y:S05]  /*3af0*/  @P0 BRA `(.L_x_69) ;  /* 0x0000000000580947 */ /* 0x000fea0003800000 */
[----:B------:R-:W1:Y:S02]  /*3b00*/  LDS R0, [UR4+0x18] ;  /* 0x00001804ff007984 */ /* 0x000e640008000800 */
[----:B-1----:R-:W-:-:S04]  /*3b10*/  LOP3.LUT R0, R0, UR5, RZ, 0xc0, !PT ;  /* 0x0000000500007c12 */ /* 0x002fc8000f8ec0ff */
[----:B------:R-:W-:-:S13]  /*3b20*/  ISETP.NE.AND P0, PT, R0, UR5, PT ;  /* 0x0000000500007c0c */ /* 0x000fda000bf05270 */
[----:B------:R-:W-:Y:S05]  /*3b30*/  @P0 BRA `(.L_x_70) ;  /* 0x00000000003c0947 */ /* 0x000fea0003800000 */
[----:B------:R-:W1:Y:S01]  /*3b40*/  S2R R2, SR_LANEID ;  /* 0x0000000000027919 */ /* 0x000e620000000000 */
[----:B------:R-:W-:Y:S01]  /*3b50*/  ULOP3.LUT UR8, URZ, UR8, URZ, 0x33, !UPT ;  /* 0x00000008ff087292 */ /* 0x000fe2000f8e33ff */
[----:B------:R-:W-:Y:S02]  /*3b60*/  VOTEU.ANY UR7, UPT, PT ;  /* 0x0000000000077886 */ /* 0x000fe400038e0100 */
[----:B------:R-:W-:-:S03]  /*3b70*/  UFLO.U32 UR7, UR7 ;  /* 0x00000007000772bd */ /* 0x000fc600080e0000 */
[----:B------:R-:W-:-:S04]  /*3b80*/  IMAD.U32 R0, RZ, RZ, UR8 ;  /* 0x00000008ff007e24 */ /* 0x000fc8000f8e00ff */
[----:B------:R2:W4:Y:S02]  /*3b90*/  REDUX UR6, R0 ;  /* 0x00000000000673c4 */ /* 0x0005240000000000 */
[----:B------:R1:W-:Y:S02]  /*3ba0*/  UTCATOMSWS.AND URZ, UR8 ;  /* 0x0000000800ff79e3 */ /* 0x0003e40008000000 */
[----:B-1----:R-:W-:Y:S02]  /*3bb0*/  ISETP.EQ.U32.AND P0, PT, R2, UR7, PT ;  /* 0x0000000702007c0c */ /* 0x002fe4000bf02070 */
[----:B--2---:R-:W-:Y:S02]  /*3bc0*/  LOP3.LUT R0, RZ, UR5, RZ, 0x33, !PT ;  /* 0x00000005ff007c12 */ /* 0x004fe4000f8e33ff */
[----:B----4-:R-:W-:Y:S02]  /*3bd0*/  MOV R2, UR6 ;  /* 0x0000000600027c02 */ /* 0x010fe40008000f00 */
[----:B------:R-:W1:Y:S07]  /*3be0*/  REDUX UR5, R0 ;  /* 0x00000000000573c4 */ /* 0x000e6e0000000000 */
[----:B------:R2:W-:Y:S01]  /*3bf0*/  @P0 ATOMS.AND RZ, [UR4+0x14], R2 ;  /* 0x00001402ffff098c */ /* 0x0005e2000a800004 */
[----:B-1----:R-:W-:-:S05]  /*3c00*/  IMAD.U32 R0, RZ, RZ, UR5 ;  /* 0x00000005ff007e24 */ /* 0x002fca000f8e00ff */
[----:B------:R2:W-:Y:S01]  /*3c10*/  @P0 ATOMS.AND RZ, [UR4+0x18], R0 ;  /* 0x00001800ffff098c */ /* 0x0005e2000a800004 */
[----:B------:R-:W-:Y:S05]  /*3c20*/  BRA `(.L_x_71) ;  /* 0x0000000000147947 */ /* 0x000fea0003800000 */
.L_x_70:
[----:B------:R-:W-:Y:S02]  /*3c30*/  MOV R2, 0x3c50 ;  /* 0x00003c5000027802 */ /* 0x000fe40000000f00 */
[----:B---3-5:R-:W-:Y:S05]  /*3c40*/  CALL.REL.NOINC `($__internal_0_$__cuda_sm10x_tcgen05_guardrail_trap_col_being_dealloced_not_returned_by_alloc) ;  /* 0x0000005c00987944 */ /* 0x028fea0003c00000 */
[----:B------:R-:W-:Y:S05]  /*3c50*/  BRA `(.L_x_71) ;  /* 0x0000000000087947 */ /* 0x000fea0003800000 */
.L_x_69:
[----:B------:R-:W-:Y:S02]  /*3c60*/  MOV R2, 0x3c80 ;  /* 0x00003c8000027802 */ /* 0x000fe40000000f00 */
[----:B---3-5:R-:W-:Y:S05]  /*3c70*/  CALL.REL.NOINC `($__internal_2_$__cuda_sm10x_tcgen05_guardrail_trap_unallocated_columns_being_dealloced) ;  /* 0x0000005c00a47944 */ /* 0x028fea0003c00000 */
.L_x_71:
[----:B------:R-:W-:Y:S01]  /*3c80*/  NOP ;  /* 0x0000000000007918 */ /* 0x000fe20000000000 */
[----:B------:R-:W-:Y:S05]  /*3c90*/  EXIT ;  /* 0x000000000000794d */ /* 0x000fea0003800000 */
.L_x_53:
[----:B------:R-:W-:-:S09]  /*3ca0*/  UISETP.NE.OR UP4, UPT, UR5, 0x3, !UP4 ;  /* 0x000000030500788c */ /* 0x000fd2000e785670 */
[----:B------:R-:W-:Y:S05]  /*3cb0*/  BRA.U UP4, `(.L_x_72) ;  /* 0x0000000d04fc7547 */ /* 0x000fea000b800000 */
[----:B------:R-:W1:Y:S01]  /*3cc0*/  LDC R0, c[0x0][0xb30] ;  /* 0x0002cc00ff007b82 */ /* 0x000e620000000800 */
[----:B------:R-:W-:Y:S01]  /*3cd0*/  UMOV UR4, 0x400 ;  /* 0x0000040000047882 */ /* 0x000fe20000000000 */
[----:B------:R-:W-:Y:S01]  /*3ce0*/  HFMA2 R31, -RZ, RZ, 0, 0 ;  /* 0x00000000ff1f7431 */ /* 0x000fe200000001ff */
[----:B------:R-:W-:Y:S01]  /*3cf0*/  ULEA UR4, UR37, UR4, 0x18 ;  /* 0x0000000425047291 */ /* 0x000fe2000f8ec0ff */
[----:B------:R-:W-:Y:S01]  /*3d00*/  IMAD.MOV.U32 R33, RZ, RZ, 0x1 ;  /* 0x00000001ff217424 */ /* 0x000fe200078e00ff */
[----:B------:R-:W-:Y:S01]  /*3d10*/  MOV R29, 0x2000 ;  /* 0x00002000001d7802 */ /* 0x000fe20000000f00 */
[----:B------:R-:W-:Y:S01]  /*3d20*/  IMAD.MOV.U32 R32, RZ, RZ, RZ ;  /* 0x000000ffff207224 */ /* 0x000fe200078e00ff */
[----:B------:R-:W-:Y:S01]  /*3d30*/  UIADD3 UR5, UPT, UPT, UR4, 0x38, URZ ;  /* 0x0000003804057890 */ /* 0x000fe2000fffe0ff */
[----:B------:R-:W2:Y:S01]  /*3d40*/  LDC R28, c[0x0][0x370] ;  /* 0x0000dc00ff1c7b82 */ /* 0x000ea20000000800 */
[----:B------:R-:W-:Y:S02]  /*3d50*/  UPLOP3.LUT UP0, UPT, UPT, UPT, UPT, 0x40, 0x4 ;  /* 0x000000000004789c */ /* 0x000fe40003f0e870 */
[----:B------:R-:W-:-:S02]  /*3d60*/  UIADD3 UR33, UPT, UPT, UR4, 0x20, URZ ;  /* 0x0000002004217890 */ /* 0x000fc4000fffe0ff */
[----:B------:R-:W-:Y:S02]  /*3d70*/  UIADD3 UR25, UPT, UPT, UR4, 0x28, URZ ;  /* 0x0000002804197890 */ /* 0x000fe4000fffe0ff */
[----:B------:R-:W-:Y:S01]  /*3d80*/  UIADD3 UR17, UPT, UPT, UR4, 0x30, URZ ;  /* 0x0000003004117890 */ /* 0x000fe2000fffe0ff */
[----:B------:R-:W3:Y:S01]  /*3d90*/  LDC R3, c[0x0][0xb0c] ;  /* 0x0002c300ff037b82 */ /* 0x000ee20000000800 */
[----:B------:R-:W-:-:S07]  /*3da0*/  UPRMT UR5, UR37, 0x654, UR5 ;  /* 0x0000065425057896 */ /* 0x000fce0008000005 */
[----:B------:R-:W4:Y:S01]  /*3db0*/  LDC R22, c[0x0][0xb20] ;  /* 0x0002c800ff167b82 */ /* 0x000f220000000800 */
[----:B-1----:R-:W-:-:S07]  /*3dc0*/  ISETP.NE.AND P1, PT, R0, 0x1, PT ;  /* 0x000000010000780c */ /* 0x002fce0003f25270 */
[----:B------:R-:W1:Y:S08]  /*3dd0*/  LDC.64 R34, c[0x0][0x348] ;  /* 0x0000d200ff227b82 */ /* 0x000e700000000a00 */
[----:B------:R-:W1:Y:S08]  /*3de0*/  LDC.64 R14, c[0x0][0x888] ;  /* 0x00022200ff0e7b82 */ /* 0x000e700000000a00 */
[----:B------:R-:W1:Y:S08]  /*3df0*/  LDC.64 R18, c[0x0][0xb10] ;  /* 0x0002c400ff127b82 */ /* 0x000e700000000a00 */
[----:B------:R-:W1:Y:S08]  /*3e00*/  LDC.64 R6, c[0x0][0xb18] ;  /* 0x0002c600ff067b82 */ /* 0x000e700000000a00 */
[----:B------:R-:W1:Y:S08]  /*3e10*/  LDC.64 R4, c[0x0][0xb28] ;  /* 0x0002ca00ff047b82 */ /* 0x000e700000000a00 */
[----:B------:R-:W1:Y:S08]  /*3e20*/  LDC.64 R16, c[0x0][0x890] ;  /* 0x00022400ff107b82 */ /* 0x000e700000000a00 */
[----:B--234-:R-:W1:Y:S02]  /*3e30*/  LDC R23, c[0x0][0x374] ;  /* 0x0000dd00ff177b82 */ /* 0x01ce640000000800 */
.L_x_83:
[C---:B------:R-:W-:Y:S02]  /*3e40*/  LEA R0, R32.reuse, UR4, 0x3 ;  /* 0x0000000420007c11 */ /* 0x040fe4000f8e18ff */
[----:B------:R-:W-:Y:S02]  /*3e50*/  SHF.L.U32 R2, R31, 0x1f, RZ ;  /* 0x0000001f1f027819 */ /* 0x000fe400000006ff */
[----:B------:R-:W-:Y:S02]  /*3e60*/  LEA R24, R32, UR4, 0x4 ;  /* 0x0000000420187c11 */ /* 0x000fe4000f8e20ff */
[----:B--2---:R-:W2:Y:S02]  /*3e70*/  SYNCS.PHASECHK.TRANS64.TRYWAIT P0, [R0+URZ+0x70], R2 ;  /* 0x00007002000075a7 */ /* 0x004ea400080011ff */
[----:B--2---:R-:W-:Y:S05]  /*3e80*/  @!P0 BRA `(.L_x_73) ;  /* 0x0000005400b88947 */ /* 0x004fea0003800000 */
.L_x_159:
[----:B------:R-:W-:Y:S01]  /*3e90*/  ISETP.GE.AND P0, PT, R40, 0x1, PT ;  /* 0x000000012800780c */ /* 0x000fe20003f06270 */
[----:B------:R-:W3:Y:S01]  /*3ea0*/  LDS.128 R24, [R24+0x100] ;  /* 0x0001000018187984 */ /* 0x000ee20000000c00 */
[----:B--2---:R-:W-:Y:S01]  /*3eb0*/  VIADD R0, R0, 0x80 ;  /* 0x0000008000007836 */ /* 0x004fe20000000000 */
[----:B------:R-:W-:Y:S01]  /*3ec0*/  @!PT LDS RZ, [RZ] ;  /* 0x00000000fffff984 */ /* 0x000fe20000000800 */
[----:B------:R-:W-:Y:S01]  /*3ed0*/  @!PT LDS RZ, [RZ] ;  /* 0x00000000fffff984 */ /* 0x000fe20000000800 */
[----:B------:R-:W-:Y:S01]  /*3ee0*/  @!PT LDS RZ, [RZ] ;  /* 0x00000000fffff984 */ /* 0x000fe20000000800 */
[----:B------:R-:W-:Y:S01]  /*3ef0*/  @!PT LDS RZ, [RZ] ;  /* 0x00000000fffff984 */ /* 0x000fe20000000800 */
[----:B------:R2:W-:Y:S06]  /*3f00*/  MEMBAR.ALL.CTA ;  /* 0x0000000000007992 */ /* 0x0005ec0000008000 */
[----:B--2---:R-:W2:Y:S01]  /*3f10*/  FENCE.VIEW.ASYNC.S ;  /* 0x00000000000073c6 */ /* 0x004ea20000000000 */
[----:B------:R-:W-:Y:S04]  /*3f20*/  PRMT R0, RZ, 0x654, R0 ;  /* 0x00000654ff007816 */ /* 0x000fe80000000000 */
[----:B--2---:R2:W-:Y:S01]  /*3f30*/  SYNCS.ARRIVE.TRANS64.RED.A1T0 RZ, [R0+URZ], RZ ;  /* 0x000000ff00ff79a7 */ /* 0x0045e200081004ff */
[----:B---3--:R-:W-:Y:S11]  /*3f40*/  LOP3.LUT P3, RZ, R26, 0x1, RZ, 0xc0, !PT ;  /* 0x000000011aff7812 */ /* 0x008ff6000786c0ff */
[----:B------:R-:W-:Y:S02]  /*3f50*/  @!UPT UIADD3 URZ, UPT, UPT, URZ, URZ, URZ ;  /* 0x000000fffffff290 */ /* 0x000fe4000fffe0ff */
[----:B------:R-:W-:Y:S02]  /*3f60*/  @P3 MOV R11, R24 ;  /* 0x00000018000b3202 */ /* 0x000fe40000000f00 */
[----:B------:R-:W-:Y:S01]  /*3f70*/  @P3 LOP3.LUT R10, R25, 0xffff, RZ, 0xc0, !PT ;  /* 0x0000ffff190a3812 */ /* 0x000fe200078ec0ff */
[----:B--2---:R-:W-:Y:S06]  /*3f80*/  @!P0 BRA `(.L_x_74) ;  /* 0x0000000000a48947 */ /* 0x004fec0003800000 */
[-C--:B-1----:R-:W-:Y:S01]  /*3f90*/  IMAD.HI.U32 R0, R23, R7.reuse, RZ ;  /* 0x0000000717007227 */ /* 0x082fe200078e00ff */
[----:B------:R-:W-:Y:S02]  /*3fa0*/  ISETP.NE.AND P0, PT, R6, 0x1, PT ;  /* 0x000000010600780c */ /* 0x000fe40003f05270 */
[----:B------:R-:W-:Y:S01]  /*3fb0*/  ISETP.NE.AND P2, PT, R40, 0x1, PT ;  /* 0x000000012800780c */ /* 0x000fe20003f45270 */
[----:B------:R-:W-:Y:S01]  /*3fc0*/  IMAD.HI.U32 R9, R28, R18, RZ ;  /* 0x000000121c097227 */ /* 0x000fe200078e00ff */
[----:B------:R-:W-:Y:S02]  /*3fd0*/  SHF.R.U32.HI R0, RZ, R22, R0 ;  /* 0x00000016ff007219 */ /* 0x000fe40000011600 */
[----:B------:R-:W-:Y:S01]  /*3fe0*/  ISETP.NE.AND P4, PT, R3, 0x1, PT ;  /* 0x000000010300780c */ /* 0x000fe20003f85270 */
[----:B------:R-:W-:Y:S01]  /*3ff0*/  IMAD.HI.U32 R13, R10, R7, RZ ;  /* 0x000000070a0d7227 */ /* 0x000fe200078e00ff */
[----:B------:R-:W-:Y:S02]  /*4000*/  SHF.R.U32.HI R9, RZ, R19, R9 ;  /* 0x00000013ff097219 */ /* 0x000fe40000011609 */
[----:B------:R-:W-:Y:S01]  /*4010*/  SEL R0, R23, R0, !P0 ;  /* 0x0000000017007207 */ /* 0x000fe20004000000 */
[----:B------:R-:W-:Y:S01]  /*4020*/  IMAD.HI.U32 R12, R11, R18, RZ ;  /* 0x000000120b0c7227 */ /* 0x000fe200078e00ff */
[----:B------:R-:W-:Y:S03]  /*4030*/  SEL R9, R28, R9, !P4 ;  /* 0x000000091c097207 */ /* 0x000fe60006000000 */
[-C--:B------:R-:W-:Y:S01]  /*4040*/  IMAD.HI.U32 R8, R0, R4.reuse, RZ ;  /* 0x0000000400087227 */ /* 0x080fe200078e00ff */
[----:B------:R-:W-:Y:S03]  /*4050*/  SHF.R.U32.HI R12, RZ, R19, R12 ;  /* 0x00000013ff0c7219 */ /* 0x000fe6000001160c */
[----:B------:R-:W-:Y:S01]  /*4060*/  IMAD.HI.U32 R2, R9, R4, RZ ;  /* 0x0000000409027227 */ /* 0x000fe200078e00ff */
[-C--:B------:R-:W-:Y:S02]  /*4070*/  @P2 SHF.R.U32.HI R0, RZ, R5.reuse, R8 ;  /* 0x00000005ff002219 */ /* 0x080fe40000011608 */
[----:B------:R-:W-:Y:S02]  /*4080*/  SHF.R.U32.HI R8, RZ, R22, R13 ;  /* 0x00000016ff087219 */ /* 0x000fe4000001160d */
[----:B------:R-:W-:Y:S01]  /*4090*/  @P2 SHF.R.U32.HI R9, RZ, R5, R2 ;  /* 0x00000005ff092219 */ /* 0x000fe20000011602 */
[----:B------:R-:W-:Y:S01]  /*40a0*/  IMAD R0, R40, R0, RZ ;  /* 0x0000000028007224 */ /* 0x000fe200078e02ff */
[----:B------:R-:W-:Y:S02]  /*40b0*/  SEL R8, R10, R8, !P0 ;  /* 0x000000080a087207 */ /* 0x000fe40004000000 */
[----:B------:R-:W-:Y:S01]  /*40c0*/  SEL R2, R11, R12, !P4 ;  /* 0x0000000c0b027207 */ /* 0x000fe20006000000 */
[----:B------:R-:W-:Y:S01]  /*40d0*/  IMAD R12, R40, R9, RZ ;  /* 0x00000009280c7224 */ /* 0x000fe200078e02ff */
[C---:B------:R-:W-:Y:S01]  /*40e0*/  ISETP.GE.AND P0, PT, R8.reuse, R0, PT ;  /* 0x000000000800720c */ /* 0x040fe20003f06270 */
[----:B------:R-:W-:Y:S03]  /*40f0*/  IMAD.HI.U32 R0, R8, R4, RZ ;  /* 0x0000000408007227 */ /* 0x000fe600078e00ff */
[----:B------:R-:W-:Y:S02]  /*4100*/  ISETP.GE.OR P0, PT, R2, R12, P0 ;  /* 0x0000000c0200720c */ /* 0x000fe40000706670 */
[-C--:B------:R-:W-:Y:S04]  /*4110*/  SHF.R.U32.HI R0, RZ, R5.reuse, R0 ;  /* 0x00000005ff007219 */ /* 0x080fe80000011600 */
[----:B------:R-:W-:Y:S05]  /*4120*/  SEL R13, R8, R0, !P2 ;  /* 0x00000000080d7207 */ /* 0x000fea0005000000 */
[----:B------:R-:W-:Y:S02]  /*4130*/  IMAD.MOV R12, RZ, RZ, -R13 ;  /* 0x000000ffff0c7224 */ /* 0x000fe400078e0a0d */
[----:B------:R-:W-:Y:S04]  /*4140*/  @!P0 IMAD.HI.U32 R0, R2, R4, RZ ;  /* 0x0000000402008227 */ /* 0x000fe800078e00ff */
[----:B------:R-:W-:Y:S01]  /*4150*/  IMAD R12, R40, R12, R8 ;  /* 0x0000000c280c7224 */ /* 0x000fe200078e0208 */
[----:B------:R-:W-:Y:S04]  /*4160*/  @!P0 SHF.R.U32.HI R0, RZ, R5, R0 ;  /* 0x00000005ff008219 */ /* 0x000fe80000011600 */
[----:B------:R-:W-:Y:S04]  /*4170*/  @!P0 SEL R0, R2, R0, !P2 ;  /* 0x0000000002008207 */ /* 0x000fe80005000000 */
[----:B------:R-:W-:Y:S01]  /*4180*/  @!P0 IADD3 R13, PT, PT, R13, -R0, RZ ;  /* 0x800000000d0d8210 */ /* 0x000fe20007ffe0ff */
[----:B------:R-:W-:Y:S01]  /*4190*/  @!P0 IMAD R0, R9, R12, R0 ;  /* 0x0000000c09008224 */ /* 0x000fe200078e0200 */
[----:B------:R-:W-:Y:S01]  /*41a0*/  IADD3 R9, PT, PT, -R8, RZ, RZ ;  /* 0x000000ff08097210 */ /* 0x000fe20007ffe1ff */
[--C-:B------:R-:W-:Y:S02]  /*41b0*/  IMAD.MOV R12, RZ, RZ, -R2.reuse ;  /* 0x000000ffff0c7224 */ /* 0x100fe400078e0a02 */
[----:B------:R-:W-:Y:S02]  /*41c0*/  @!P0 IMAD R8, R13, R40, R2 ;  /* 0x000000280d088224 */ /* 0x000fe400078e0202 */
[----:B------:R-:W-:Y:S02]  /*41d0*/  @!P0 IMAD.MOV.U32 R2, RZ, RZ, R0 ;  /* 0x000000ffff028224 */ /* 0x000fe400078e0000 */
[----:B------:R-:W-:Y:S02]  /*41e0*/  IMAD R11, R3, R12, R11 ;  /* 0x0000000c030b7224 */ /* 0x000fe400078e020b */
[----:B------:R-:W-:Y:S02]  /*41f0*/  IMAD R10, R6, R9, R10 ;  /* 0x00000009060a7224 */ /* 0x000fe400078e020a */
[----:B------:R-:W-:Y:S02]  /*4200*/  IMAD R11, R2, R3, R11 ;  /* 0x00000003020b7224 */ /* 0x000fe400078e020b */
[----:B------:R-:W-:Y:S02]  /*4210*/  IMAD R10, R8, R6, R10 ;  /* 0x00000006080a7224 */ /* 0x000fe400078e020a */
.L_x_74:
[----:B------:R-:W-:Y:S05]  /*4220*/  BRA.U UP0, `(.L_x_75) ;  /* 0x0000000100107547 */ /* 0x000fea000b800000 */
[----:B------:R-:W-:Y:S04]  /*4230*/  MOV R2, UR7 ;  /* 0x0000000700027c02 */ /* 0x000fe80008000f00 */
[----:B------:R-:W-:Y:S04]  /*4240*/  SHF.L.U32 R2, R2, 0x1f, RZ ;  /* 0x0000001f02027819 */ /* 0x000fe800000006ff */
[----:B------:R-:W2:Y:S02]  /*4250*/  SYNCS.PHASECHK.TRANS64.TRYWAIT P0, [UR4+0x68], R2 ;  /* 0x00006802ff0075a7 */ /* 0x000ea40008001104 */
[----:B--2---:R-:W-:Y:S05]  /*4260*/  @!P0 BRA `(.L_x_76) ;  /* 0x0000005000d48947 */ /* 0x004fea0003800000 */
.L_x_75:
[----:B-1----:R-:W-:Y:S02]  /*4270*/  ISETP.NE.U32.AND P0, PT, R16, RZ, PT ;  /* 0x000000ff1000720c */ /* 0x002fe40003f05070 */
[----:B------:R-:W-:Y:S02]  /*4280*/  R2UR UR35, R21 ;  /* 0x00000000152372ca */ /* 0x000fe400000e0000 */
[----:B------:R-:W-:Y:S02]  /*4290*/  R2UR UR34, R20 ;  /* 0x00000000142272ca */ /* 0x000fe400000e0000 */
[----:B------:R-:W-:Y:S02]  /*42a0*/  ISETP.NE.AND.EX P0, PT, R17, RZ, PT, P0 ;  /* 0x000000ff1100720c */ /* 0x000fe40003f05300 */
[----:B------:R-:W-:Y:S02]  /*42b0*/  ISETP.NE.U32.AND P2, PT, R16, RZ, PT ;  /* 0x000000ff1000720c */ /* 0x000fe40003f45070 */
[----:B------:R-:W-:Y:S02]  /*42c0*/  SHF.L.U32 R20, R33, 0x1f, RZ ;  /* 0x0000001f21147819 */ /* 0x000fe400000006ff */
[----:B------:R-:W-:Y:S03]  /*42d0*/  ISETP.NE.AND.EX P2, PT, R17, RZ, PT, P2 ;  /* 0x000000ff1100720c */ /* 0x000fe60003f45320 */
[----:B------:R-:W-:Y:S02]  /*42e0*/  USHF.L.U32 UR35, UR35, 0x7, URZ ;  /* 0x0000000723237899 */ /* 0x000fe400080006ff */
[----:B------:R-:W-:Y:S02]  /*42f0*/  USHF.L.U32 UR34, UR34, 0x7, URZ ;  /* 0x0000000722227899 */ /* 0x000fe400080006ff */
[----:B------:R-:W-:Y:S10]  /*4300*/  @!P0 BRA `(.L_x_77) ;  /* 0x00000000002c8947 */ /* 0x000ff40003800000 */
[----:B------:R-:W-:Y:S01]  /*4310*/  ISETP.NE.U32.AND P0, PT, R14, RZ, PT ;  /* 0x000000ff0e00720c */ /* 0x000fe20003f05070 */
[----:B------:R-:W-:Y:S03]  /*4320*/  IMAD.MOV.U32 R88, RZ, RZ, 0x1 ;  /* 0x00000001ff587424 */ /* 0x000fe600078e00ff */
[----:B------:R-:W-:Y:S11]  /*4330*/  ISETP.NE.AND.EX P0, PT, R15, RZ, PT, P0 ;  /* 0x000000ff0f00720c */ /* 0x000ff60003f05300 */
[----:B------:R-:W-:Y:S02]  /*4340*/  @!UPT UIADD3 URZ, UPT, UPT, URZ, URZ, URZ ;  /* 0x000000fffffff290 */ /* 0x000fe4000fffe0ff */
[----:B------:R-:W1:Y:S01]  /*4350*/  @P0 LDC.64 R8, c[0x0][0x888] ;  /* 0x00022200ff080b82 */ /* 0x000e620000000a00 */
[----:B--2---:R-:W-:Y:S04]  /*4360*/  @P0 IMAD R0, R16, UR36, RZ ;  /* 0x0000002410000c24 */ /* 0x004fe8000f8e02ff */
[----:B-1----:R-:W-:Y:S04]  /*4370*/  @P0 IMAD.WIDE R8, R0, 0x4, R8 ;  /* 0x0000000400080825 */ /* 0x002fe800078e0208 */
[----:B------:R-:W-:Y:S01]  /*4380*/  HFMA2 R0, -RZ, RZ, 0, 5.9604644775390625e-08 ;  /* 0x00000001ff007431 */ /* 0x000fe200000001ff */
[----:B-----5:R1:W5:Y:S04]  /*4390*/  @P0 LDG.E R49, desc[UR46][R8.64] ;  /* 0x0000002e08310981 */ /* 0x020368000c1e1900 */
[----:B------:R-:W-:Y:S01]  /*43a0*/  @!P0 PRMT R88, R0, 0x7610, R88 ;  /* 0x0000761000588816 */ /* 0x000fe20000000058 */
[----:B-1----:R-:W3:Y:S06]  /*43b0*/  @!P0 LDC R49, c[0x0][0x880] ;  /* 0x00022000ff318b82 */ /* 0x002eec0000000800 */
.L_x_77:
[----:B---3-5:R-:W-:Y:S01]  /*43c0*/  @!P2 FSETP.EQ.AND P0, PT, R49, RZ, PT ;  /* 0x000000ff3100a20b */ /* 0x028fe20003f02000 */
[----:B------:R-:W-:Y:S01]  /*43d0*/  @!UPT UIADD3 URZ, UPT, UPT, URZ, URZ, URZ ;  /* 0x000000fffffff290 */ /* 0x000fe2000fffe0ff */
[----:B------:R-:W-:Y:S11]  /*43e0*/  @!P2 BRA `(.L_x_78) ;  /* 0x000000000018a947 */ /* 0x000ff60003800000 */
[----:B------:R-:W-:Y:S02]  /*43f0*/  LOP3.LUT P2, RZ, R88, 0xff, RZ, 0xc0, !PT ;  /* 0x000000ff58ff7812 */ /* 0x000fe4000784c0ff */
[----:B------:R-:W-:Y:S04]  /*4400*/  ISETP.NE.U32.AND P0, PT, R14, RZ, PT ;  /* 0x000000ff0e00720c */ /* 0x000fe80003f05070 */
[----:B------:R-:W-:Y:S04]  /*4410*/  ISETP.NE.AND.EX P0, PT, R15, RZ, PT, P0 ;  /* 0x000000ff0f00720c */ /* 0x000fe80003f05300 */
[----:B------:R-:W-:Y:S03]  /*4420*/  PLOP3.LUT P0, PT, P0, PT, PT, 0x8, 0x80 ;  /* 0x000000000080781c */ /* 0x000fe6000070e170 */
[----:B------:R-:W-:Y:S11]  /*4430*/  @P2 FSETP.EQ.AND P0, PT, R49, RZ, PT ;  /* 0x000000ff3100220b */ /* 0x000ff60003f02000 */
[----:B------:R-:W-:Y:S02]  /*4440*/  @!UPT UIADD3 URZ, UPT, UPT, URZ, URZ, URZ ;  /* 0x000000fffffff290 */ /* 0x000fe4000fffe0ff */
.L_x_78:
[----:B------:R-:W1:Y:S01]  /*4450*/  SYNCS.PHASECHK.TRANS64.TRYWAIT P2, [UR4+0x40], R20 ;  /* 0x00004014ff0075a7 */ /* 0x000e620008041104 */
[----:B------:R-:W-:Y:S04]  /*4460*/  ELECT P4, URZ, PT ;  /* 0x0000000000ff782f */ /* 0x000fe80003880000 */
[----:B------:R-:W-:Y:S11]  /*4470*/  PLOP3.LUT P4, PT, P0, P4, PT, 0xf2, 0x2f ;  /* 0x00000000002f781c */ /* 0x000ff60000789e72 */
[----:B------:R-:W-:Y:S02]  /*4480*/  @!UPT UIADD3 URZ, UPT, UPT, URZ, URZ, URZ ;  /* 0x000000fffffff290 */ /* 0x000fe4000fffe0ff */
[----:B------:R-:W-:Y:S05]  /*4490*/  @!P4 IADD3 R8, P0, PT, R34, 0x580, RZ ;  /* 0x000005802208c810 */ /* 0x000fea0007f1e0ff */
[----:B--2---:R-:W-:Y:S01]  /*44a0*/  @!P4 IMAD.X R2, RZ, RZ, R35, P0 ;  /* 0x000000ffff02c224 */ /* 0x004fe200000e0623 */
[----:B-1----:R-:W-:Y:S07]  /*44b0*/  @!P2 BRA `(.L_x_79) ;  /* 0x000000500058a947 */ /* 0x002fee0003800000 */
.L_x_162:
[----:B------:R-:W-:Y:S01]  /*44c0*/  @!P4 R2UR UR8, R8 ;  /* 0x000000000808c2ca */ /* 0x000fe200000e0000 */
[----:B------:R-:W-:Y:S01]  /*44d0*/  VOTEU.ALL UP0, P4 ;  /* 0x0000000000ff7886 */ /* 0x000fe20002000000 */
[----:B------:R-:W-:Y:S01]  /*44e0*/  @!P4 R2UR UR6, R2 ;  /* 0x000000000206c2ca */ /* 0x000fe200000e0000 */
[----:B-1----:R-:W-:Y:S01]  /*44f0*/  @!P4 IMAD.MOV.U32 R0, RZ, RZ, 0x2000 ;  /* 0x00002000ff00c424 */ /* 0x002fe200078e00ff */
[----:B------:R-:W-:Y:S02]  /*4500*/  UMOV UR9, 0x10000000 ;  /* 0x1000000000097882 */ /* 0x000fe40000000000 */
[----:B------:R-:W-:Y:S01]  /*4510*/  @!UP0 UIADD3 UR32, UPT, UPT, UR4, 0x200, URZ ;  /* 0x0000020004208890 */ /* 0x000fe2000fffe0ff */
[----:B------:R-:W-:Y:S06]  /*4520*/  VOTEU.ALL UP0, P4 ;  /* 0x0000000000ff7886 */ /* 0x000fec0002000000 */
[----:B------:R-:W-:Y:S01]  /*4530*/  IMAD.U32 R8, RZ, RZ, UR8 ;  /* 0x00000008ff087e24 */ /* 0x000fe2000f8e00ff */
[----:B------:R-:W-:Y:S01]  /*4540*/  UMOV UR8, 0x0 ;  /* 0x0000000000087882 */ /* 0x000fe20000000000 */
[----:B------:R-:W-:Y:S01]  /*4550*/  IMAD.U32 R9, RZ, RZ, UR6 ;  /* 0x00000006ff097e24 */ /* 0x000fe2000f8e00ff */
[----:B------:R-:W-:Y:S02]  /*4560*/  UPRMT UR6, UR37, 0x654, UR33 ;  /* 0x0000065425067896 */ /* 0x000fe40008000021 */
[----:B------:R-:W-:Y:S02]  /*4570*/  @!P4 R2UR UR10, R8 ;  /* 0x00000000080ac2ca */ /* 0x000fe400000e0000 */
[----:B------:R-:W-:Y:S02]  /*4580*/  @!P4 R2UR UR11, R9 ;  /* 0x00000000090bc2ca */ /* 0x000fe400000e0000 */
[----:B------:R-:W-:Y:S05]  /*4590*/  @!P4 IADD3 R8, P0, PT, R34, 0x580, RZ ;  /* 0x000005802208c810 */ /* 0x000fea0007f1e0ff */
[----:B------:R-:W-:Y:S06]  /*45a0*/  @!P4 IMAD.X R2, RZ, RZ, R35, P0 ;  /* 0x000000ffff02c224 */ /* 0x000fec00000e0623 */
[----:B------:R1:W-:Y:S01]  /*45b0*/  @!UP0 UTMALDG.3D [UR32], [UR10], desc[UR8] ;  /* 0x000008200a0085b4 */ /* 0x0003e20008011000 */
[----:B------:R1:W-:Y:S01]  /*45c0*/  @!P4 SYNCS.ARRIVE.TRANS64.RED.A0TR RZ, [UR4+0x20], R0 ;  /* 0x00002000ffffc9a7 */ /* 0x0003e20008300404 */
[----:B------:R-:W-:Y:S01]  /*45d0*/  SYNCS.ARRIVE.TRANS64.RED.A1T0 RZ, [UR6], RZ ;  /* 0x000000ffffff79a7 */ /* 0x000fe20008100406 */
[----:B------:R-:W2:Y:S02]  /*45e0*/  SYNCS.PHASECHK.TRANS64.TRYWAIT P2, [UR4+0x48], R20 ;  /* 0x00004814ff0075a7 */ /* 0x000ea40008041104 */
[----:B-12---:R-:W-:Y:S05]  /*45f0*/  @!P2 BRA `(.L_x_80) ;  /* 0x000000500020a947 */ /* 0x006fea0003800000 */
.L_x_164:
[----:B------:R-:W-:Y:S01]  /*4600*/  @!P4 R2UR UR8, R8 ;  /* 0x000000000808c2ca */ /* 0x000fe200000e0000 */
[----:B------:R-:W-:Y:S01]  /*4610*/  VOTEU.ALL UP0, P4 ;  /* 0x0000000000ff7886 */ /* 0x000fe20002000000 */
[----:B------:R-:W-:Y:S01]  /*4620*/  @!P4 R2UR UR6, R2 ;  /* 0x000000000206c2ca */ /* 0x000fe200000e0000 */
[----:B-1----:R-:W-:Y:S01]  /*4630*/  @!P4 IMAD.MOV.U32 R0, RZ, RZ, 0x2000 ;  /* 0x00002000ff00c424 */ /* 0x002fe200078e00ff */
[----:B------:R-:W-:Y:S01]  /*4640*/  UMOV UR9, 0x10000000 ;  /* 0x1000000000097882 */ /* 0x000fe20000000000 */
[----:B------:R-:W-:Y:S01]  /*4650*/  UMOV UR27, UR35 ;  /* 0x00000023001b7c82 */ /* 0x000fe20008000000 */
[----:B------:R-:W-:Y:S02]  /*4660*/  @!UP0 UIADD3 UR26, UPT, UPT, UR34, 0x20, URZ ;  /* 0x00000020221a8890 */ /* 0x000fe4000fffe0ff */
[----:B------:R-:W-:Y:S01]  /*4670*/  @!UP0 UIADD3 UR24, UPT, UPT, UR4, 0x2200, URZ ;  /* 0x0000220004188890 */ /* 0x000fe2000fffe0ff */
[----:B------:R-:W-:Y:S01]  /*4680*/  VOTEU.ALL UP0, P4 ;  /* 0x0000000000ff7886 */ /* 0x000fe20002000000 */
[----:B------:R-:W-:Y:S03]  /*4690*/  UMOV UR28, UR36 ;  /* 0x00000024001c7c82 */ /* 0x000fe60008000000 */
        /* <DEDUP_REMOVED lines=13> */
.L_x_166:
[----:B------:R-:W2:Y:S01]  /*4770*/  LDC.64 R12, c[0x0][0xb18] ;  /* 0x0002c600ff0c7b82 */ /* 0x000ea20000000a00 */
[----:B------:R-:W-:Y:S01]  /*4780*/  @!P4 R2UR UR6, R2 ;  /* 0x000000000206c2ca */ /* 0x000fe200000e0000 */
[----:B------:R-:W-:Y:S01]  /*4790*/  VOTEU.ALL UP0, P4 ;  /* 0x0000000000ff7886 */ /* 0x000fe20002000000 */
[----:B------:R-:W-:Y:S01]  /*47a0*/  @!P4 R2UR UR8, R8 ;  /* 0x000000000808c2ca */ /* 0x000fe200000e0000 */
[----:B-1----:R-:W-:Y:S01]  /*47b0*/  @!P4 IMAD.MOV.U32 R0, RZ, RZ, 0x2000 ;  /* 0x00002000ff00c424 */ /* 0x002fe200078e00ff */
[----:B------:R-:W-:Y:S03]  /*47c0*/  UMOV UR9, 0x10000000 ;  /* 0x1000000000097882 */ /* 0x000fe60000000000 */
[----:B------:R-:W1:Y:S01]  /*47d0*/  @!P1 LDC R2, c[0x0][0xb0c] ;  /* 0x0002c300ff029b82 */ /* 0x000e620000000800 */
[----:B------:R-:W-:Y:S01]  /*47e0*/  @!UP0 UIADD3 UR18, UPT, UPT, UR34, 0x40, URZ ;  /* 0x0000004022128890 */ /* 0x000fe2000fffe0ff */
[----:B------:R-:W-:Y:S01]  /*47f0*/  @P3 SHF.R.U32.HI R30, RZ, 0x10, R25 ;  /* 0x00000010ff1e3819 */ /* 0x000fe20000011619 */
[----:B------:R-:W-:Y:S01]  /*4800*/  @!UP0 UIADD3 UR16, UPT, UPT, UR4, 0x4200, URZ ;  /* 0x0000420004108890 */ /* 0x000fe2000fffe0ff */
[----:B------:R-:W-:Y:S01]  /*4810*/  VIADD R32, R32, 0x1 ;  /* 0x0000000120207836 */ /* 0x000fe20000000000 */
[----:B------:R-:W-:Y:S01]  /*4820*/  VOTEU.ALL UP0, P4 ;  /* 0x0000000000ff7886 */ /* 0x000fe20002000000 */
[----:B------:R-:W-:Y:S01]  /*4830*/  UMOV UR19, UR35 ;  /* 0x0000002300137c82 */ /* 0x000fe20008000000 */
[----:B------:R-:W-:Y:S01]  /*4840*/  UMOV UR20, UR36 ;  /* 0x0000002400147c82 */ /* 0x000fe20008000000 */
[----:B------:R-:W-:Y:S01]  /*4850*/  IMAD.U32 R9, RZ, RZ, UR6 ;  /* 0x00000006ff097e24 */ /* 0x000fe2000f8e00ff */
[----:B------:R-:W-:Y:S01]  /*4860*/  UPRMT UR6, UR37, 0x654, UR17 ;  /* 0x0000065425067896 */ /* 0x000fe20008000011 */
[----:B------:R-:W-:Y:S01]  /*4870*/  IMAD.U32 R8, RZ, RZ, UR8 ;  /* 0x00000008ff087e24 */ /* 0x000fe2000f8e00ff */
[----:B------:R-:W-:Y:S02]  /*4880*/  UMOV UR8, 0x0 ;  /* 0x0000000000087882 */ /* 0x000fe40000000000 */
[----:B------:R-:W-:Y:S02]  /*4890*/  @!P4 R2UR UR11, R9 ;  /* 0x00000000090bc2ca */ /* 0x000fe400000e0000 */
[----:B------:R-:W-:Y:S02]  /*48a0*/  @!P4 R2UR UR10, R8 ;  /* 0x00000000080ac2ca */ /* 0x000fe400000e0000 */
[----:B------:R-:W3:Y:S11]  /*48b0*/  LDC.64 R8, c[0x0][0xb10] ;  /* 0x0002c400ff087b82 */ /* 0x000ef60000000a00 */
[----:B------:R4:W-:Y:S01]  /*48c0*/  @!UP0 UTMALDG.3D [UR16], [UR10], desc[UR8] ;  /* 0x000008100a0085b4 */ /* 0x0009e20008011000 */
[----:B------:R5:W-:Y:S01]  /*48d0*/  @!P4 SYNCS.ARRIVE.TRANS64.RED.A0TR RZ, [UR4+0x30], R0 ;  /* 0x00003000ffffc9a7 */ /* 0x000be20008300404 */
[C---:B---3--:R-:W-:Y:S01]  /*48e0*/  @!P1 IMAD.HI.U32 R8, R11.reuse, R8, RZ ;  /* 0x000000080b089227 */ /* 0x048fe200078e00ff */
[----:B--2---:R-:W-:Y:S02]  /*48f0*/  @!P1 ISETP.NE.AND P0, PT, R12, 0x1, PT ;  /* 0x000000010c00980c */ /* 0x004fe40003f05270 */
[----:B-1----:R-:W-:Y:S01]  /*4900*/  @!P1 ISETP.NE.AND P2, PT, R2, 0x1, PT ;  /* 0x000000010200980c */ /* 0x002fe20003f45270 */
[----:B------:R-:W-:Y:S01]  /*4910*/  SYNCS.ARRIVE.TRANS64.RED.A1T0 RZ, [UR6], RZ ;  /* 0x000000ffffff79a7 */ /* 0x000fe20008100406 */
[C---:B------:R-:W-:Y:S01]  /*4920*/  @!P1 IMAD.HI.U32 R13, R10.reuse, R13, RZ ;  /* 0x0000000d0a0d9227 */ /* 0x040fe200078e00ff */
[----:B------:R-:W-:Y:S04]  /*4930*/  @!P1 SHF.R.U32.HI R8, RZ, R9, R8 ;  /* 0x00000009ff089219 */ /* 0x000fe80000011608 */
[----:B------:R-:W-:Y:S01]  /*4940*/  @!P1 SEL R8, R11, R8, !P2 ;  /* 0x000000080b089207 */ /* 0x000fe20005000000 */
[----:B------:R-:W1:Y:S01]  /*4950*/  SYNCS.PHASECHK.TRANS64.TRYWAIT P5, [UR4+0x58], R20 ;  /* 0x00005814ff0075a7 */ /* 0x000e6200080a1104 */
[----:B-----5:R-:W2:Y:S02]  /*4960*/  @!P1 LDC R0, c[0x0][0xb20] ;  /* 0x0002c800ff009b82 */ /* 0x020ea40000000800 */
[----:B--2---:R-:W-:Y:S04]  /*4970*/  @!P1 SHF.R.U32.HI R0, RZ, R0, R13 ;  /* 0x00000000ff009219 */ /* 0x004fe8000001160d */
[----:B------:R-:W-:Y:S05]  /*4980*/  @!P1 SEL R9, R10, R0, !P0 ;  /* 0x000000000a099207 */ /* 0x000fea0004000000 */
[----:B------:R-:W-:Y:S02]  /*4990*/  @!P1 IMAD.IADD R0, R9, 0x1, -R8 ;  /* 0x0000000109009824 */ /* 0x000fe400078e0a08 */
[----:B------:R-:W-:Y:S02]  /*49a0*/  @!P1 IMAD.IADD R8, R8, 0x1, -R9 ;  /* 0x0000000108089824 */ /* 0x000fe400078e0a09 */
[----:B------:R-:W-:Y:S02]  /*49b0*/  @!P1 IMAD R11, R0, R2, R11 ;  /* 0x00000002000b9224 */ /* 0x000fe400078e020b */
[----:B------:R-:W-:Y:S01]  /*49c0*/  @!P1 IMAD R10, R8, R12, R10 ;  /* 0x0000000c080a9224 */ /* 0x000fe200078e020a */
[----:B-1--4-:R-:W-:Y:S06]  /*49d0*/  @!P5 BRA `(.L_x_82) ;  /* 0x0000004c0058d947 */ /* 0x012fec0003800000 */
.L_x_168:
[----:B------:R-:W-:Y:S01]  /*49e0*/  @!P4 IADD3 R2, P0, PT, R34, 0x580, RZ ;  /* 0x000005802202c810 */ /* 0x000fe20007f1e0ff */
[----:B------:R-:W-:Y:S01]  /*49f0*/  VOTEU.ALL UP0, P4 ;  /* 0x0000000000ff7886 */ /* 0x000fe20002000000 */
[----:B------:R-:W-:Y:S01]  /*4a00*/  UMOV UR18, 0x0 ;  /* 0x0000000000127882 */ /* 0x000fe20000000000 */
[----:B------:R-:W-:Y:S01]  /*4a10*/  UMOV UR19, 0x10000000 ;  /* 0x1000000000137882 */ /* 0x000fe20000000000 */
[----:B------:R-:W-:Y:S01]  /*4a20*/  @!P4 R2UR UR8, R2 ;  /* 0x000000000208c2ca */ /* 0x000fe200000e0000 */
[----:B-1----:R-:W-:Y:S01]  /*4a30*/  @!P4 IMAD.X R0, RZ, RZ, R35, P0 ;  /* 0x000000ffff00c224 */ /* 0x002fe200000e0623 */
[----:B------:R-:W-:Y:S01]  /*4a40*/  @!UP0 UIADD3 UR10, UPT, UPT, UR34, 0x60, URZ ;  /* 0x00000060220a8890 */ /* 0x000fe2000fffe0ff */
[----:B------:R-:W-:Y:S01]  /*4a50*/  ISETP.NE.AND P0, PT, R32, 0x2, PT ;  /* 0x000000022000780c */ /* 0x000fe20003f05270 */
[----:B------:R-:W-:Y:S01]  /*4a60*/  @!UP0 UIADD3 UR9, UPT, UPT, UR4, 0x38, URZ ;  /* 0x0000003804098890 */ /* 0x000fe2000fffe0ff */
[----:B------:R-:W-:Y:S01]  /*4a70*/  LOP3.LUT R33, R33, 0x1, RZ, 0x3c, !PT ;  /* 0x0000000121217812 */ /* 0x000fe200078e3cff */
[----:B------:R-:W-:Y:S01]  /*4a80*/  UMOV UR11, UR35 ;  /* 0x00000023000b7c82 */ /* 0x000fe20008000000 */
[----:B------:R-:W-:Y:S01]  /*4a90*/  @!P4 R2UR UR6, R0 ;  /* 0x000000000006c2ca */ /* 0x000fe200000e0000 */
[----:B------:R-:W-:Y:S01]  /*4aa0*/  UMOV UR12, UR36 ;  /* 0x00000024000c7c82 */ /* 0x000fe20008000000 */
[----:B------:R-:W-:Y:S01]  /*4ab0*/  @P3 R2UR UR36, R30 ;  /* 0x000000001e2432ca */ /* 0x000fe200000e0000 */
[----:B------:R-:W-:Y:S01]  /*4ac0*/  IMAD.IADD R20, R10, 0x1, R86 ;  /* 0x000000010a147824 */ /* 0x000fe200078e0256 */
[----:B------:R-:W-:Y:S01]  /*4ad0*/  SEL R0, RZ, 0x1, P0 ;  /* 0x00000001ff007807 */ /* 0x000fe20000000000 */
[----:B------:R-:W-:Y:S01]  /*4ae0*/  IMAD.IADD R21, R11, 0x1, R87 ;  /* 0x000000010b157824 */ /* 0x000fe200078e0257 */
[----:B------:R-:W-:Y:S01]  /*4af0*/  SEL R32, R32, RZ, P0 ;  /* 0x000000ff20207207 */ /* 0x000fe20000000000 */
[----:B------:R-:W-:Y:S01]  /*4b00*/  IMAD.U32 R8, RZ, RZ, UR8 ;  /* 0x00000008ff087e24 */ /* 0x000fe2000f8e00ff */
[----:B------:R-:W-:Y:S01]  /*4b10*/  @!UP0 UIADD3 UR8, UPT, UPT, UR4, 0x6200, URZ ;  /* 0x0000620004088890 */ /* 0x000fe2000fffe0ff */
[----:B------:R-:W-:Y:S01]  /*4b20*/  LOP3.LUT R31, R31, R0, RZ, 0x3c, !PT ;  /* 0x000000001f1f7212 */ /* 0x000fe200078e3cff */
[----:B------:R-:W-:Y:S02]  /*4b30*/  VOTEU.ALL UP0, P4 ;  /* 0x0000000000ff7886 */ /* 0x000fe40002000000 */
[----:B------:R-:W-:Y:S01]  /*4b40*/  @!P4 R2UR UR14, R8 ;  /* 0x00000000080ec2ca */ /* 0x000fe200000e0000 */
[----:B------:R-:W-:Y:S05]  /*4b50*/  IMAD.U32 R9, RZ, RZ, UR6 ;  /* 0x00000006ff097e24 */ /* 0x000fea000f8e00ff */
[----:B------:R-:W-:Y:S11]  /*4b60*/  @!P4 R2UR UR15, R9 ;  /* 0x00000000090fc2ca */ /* 0x000ff600000e0000 */
[----:B------:R-:W-:Y:S02]  /*4b70*/  @!UPT UIADD3 URZ, UPT, UPT, URZ, URZ, URZ ;  /* 0x000000fffffff290 */ /* 0x000fe4000fffe0ff */
[----:B------:R2:W-:Y:S01]  /*4b80*/  @!UP0 UTMALDG.3D [UR8], [UR14], desc[UR18] ;  /* 0x000012080e0085b4 */ /* 0x0005e20008011000 */
[----:B------:R2:W-:Y:S01]  /*4b90*/  @!P4 SYNCS.ARRIVE.TRANS64.RED.A0TR RZ, [UR4+0x38], R29 ;  /* 0x0000381dffffc9a7 */ /* 0x0005e20008300404 */
[----:B------:R-:W-:Y:S01]  /*4ba0*/  UPLOP3.LUT UP0, UPT, UPT, UPT, UPT, 0x80, 0x8 ;  /* 0x000000000008789c */ /* 0x000fe20003f0f070 */
[----:B------:R-:W-:Y:S01]  /*4bb0*/  SYNCS.ARRIVE.TRANS64.RED.A1T0 RZ, [UR5], RZ ;  /* 0x000000ffffff79a7 */ /* 0x000fe20008100405 */
[----:B------:R-:W-:Y:S09]  /*4bc0*/  @P3 BRA `(.L_x_83) ;  /* 0xfffffff0009c3947 */ /* 0x000ff2000383ffff */
[----:B------:R-:W-:-:S04]  /*4bd0*/  SHF.L.U32 R2, R33, 0x1f, RZ ;  /* 0x0000001f21027819 */ /* 0x000fc800000006ff */
[----:B------:R-:W1:Y:S02]  /*4be0*/  SYNCS.PHASECHK.TRANS64.TRYWAIT P0, [UR4+0x40], R2 ;  /* 0x00004002ff0075a7 */ /* 0x000e640008001104 */
[----:B-1----:R-:W-:Y:S05]  /*4bf0*/  @!P0 BRA `(.L_x_84) ;  /* 0x0000004800e88947 */ /* 0x002fea0003800000 */
.L_x_170:
[----:B------:R-:W3:Y:S02]  /*4c00*/  SYNCS.PHASECHK.TRANS64.TRYWAIT P0, [UR4+0x48], R2 ;  /* 0x00004802ff0075a7 */ /* 0x000ee40008001104 */
[----:B---3--:R-:W-:Y:S05]  /*4c10*/  @!P0 BRA `(.L_x_85) ;  /* 0x0000004800f88947 */ /* 0x008fea0003800000 */
.L_x_172:
[----:B------:R-:W3:Y:S02]  /*4c20*/  SYNCS.PHASECHK.TRANS64.TRYWAIT P0, [UR4+0x50], R2 ;  /* 0x00005002ff0075a7 */ /* 0x000ee40008001104 */
[----:B---3--:R-:W-:Y:S05]  /*4c30*/  @!P0 BRA `(.L_x_86) ;  /* 0x0000004c00088947 */ /* 0x008fea0003800000 */
.L_x_174:
[----:B-1----:R-:W-:-:S07]  /*4c40*/  MOV R0, UR4 ;  /* 0x0000000400007c02 */ /* 0x002fce0008000f00 */
.L_x_87:
[----:B-1----:R-:W-:-:S04]  /*4c50*/  SHF.L.U32 R2, R33, 0x1f, RZ ;  /* 0x0000001f21027819 */ /* 0x002fc800000006ff */
[----:B------:R1:W3:Y:S03]  /*4c60*/  SYNCS.PHASECHK.TRANS64.TRYWAIT P0, [R0+URZ+0x58], R2 ;  /* 0x00005802000075a7 */ /* 0x0002e600080011ff */
[----:B---3--:R-:W-:Y:S05]  /*4c70*/  @!P0 NANOSLEEP.SYNCS 0x989680 ;  /* 0x009896800000895d */ /* 0x008fea0003900000 */
[----:B------:R-:W3:Y:S02]  /*4c80*/  @!P0 SYNCS.PHASECHK.TRANS64 P0, [R0+URZ+0x58], R2 ;  /* 0x00005802000085a7 */ /* 0x000ee400080010ff */
[----:B--23--:R-:W-:Y:S05]  /*4c90*/  @P0 EXIT ;  /* 0x000000000000094d */ /* 0x00cfea0003800000 */
[----:B------:R-:W-:Y:S05]  /*4ca0*/  BRA `(.L_x_87) ;  /* 0xfffffffc00e87947 */ /* 0x000fea000383ffff */
.L_x_72:
[----:B------:R-:W-:-:S06]  /*4cb0*/  UISETP.GE.AND UP0, UPT, UR5, 0x4, UPT ;  /* 0x000000040500788c */ /* 0x000fcc000bf06270 */
[----:B------:R-:W-:-:S13]  /*4cc0*/  PLOP3.LUT P0, PT, PT, PT, UP0, 0x80, 0x8 ;  /* 0x000000000008781c */ /* 0x000fda0003f0f008 */
[----:B------:R-:W-:Y:S05]  /*4cd0*/  @!P0 EXIT ;  /* 0x000000000000894d */ /* 0x000fea0003800000 */
[----:B------:R-:W-:Y:S01]  /*4ce0*/  BAR.SYNC.DEFER_BLOCKING 0x6, 0xa0 ;  /* 0x0182800000007b1d */ /* 0x000fe20000010000 */
[C---:B------:R-:W-:Y:S01]  /*4cf0*/  IMAD.SHL.U32 R2, R101.reuse, 0x20, RZ ;  /* 0x0000002065027824 */ /* 0x040fe200078e00ff */
[C---:B------:R-:W-:Y:S01]  /*4d00*/  SHF.L.U32 R46, R101.reuse, 0x10, RZ ;  /* 0x00000010652e7819 */ /* 0x040fe200000006ff */
[C---:B------:R-:W-:Y:S01]  /*4d10*/  IMAD.SHL.U32 R100, R101.reuse, 0x4, RZ ;  /* 0x0000000465647824 */ /* 0x040fe200078e00ff */
[C---:B------:R-:W-:Y:S01]  /*4d20*/  LOP3.LUT R102, R101.reuse, 0x60, RZ, 0xc0, !PT ;  /* 0x0000006065667812 */ /* 0x040fe200078ec0ff */
[----:B------:R-:W-:Y:S01]  /*4d30*/  HFMA2 R97, -RZ, RZ, 0, 5.9604644775390625e-08 ;  /* 0x00000001ff617431 */ /* 0x000fe200000001ff */
[----:B------:R-:W-:Y:S02]  /*4d40*/  UMOV UR48, 0x400 ;  /* 0x0000040000307882 */ /* 0x000fe40000000000 */
[----:B------:R-:W1:Y:S01]  /*4d50*/  LDC R91, c[0x0][0x370] ;  /* 0x0000dc00ff5b7b82 */ /* 0x000e620000000800 */
[----:B------:R-:W-:Y:S01]  /*4d60*/  ULEA UR48, UR37, UR48, 0x18 ;  /* 0x0000003025307291 */ /* 0x000fe2000f8ec0ff */
[----:B------:R-:W-:Y:S01]  /*4d70*/  LOP3.LUT R3, R2, 0xc0, RZ, 0xc0, !PT ;  /* 0x000000c002037812 */ /* 0x000fe200078ec0ff */
[----:B------:R-:W-:Y:S01]  /*4d80*/  HFMA2 R95, -RZ, RZ, 0, 0 ;  /* 0x00000000ff5f7431 */ /* 0x000fe200000001ff */
[----:B------:R-:W-:Y:S01]  /*4d90*/  LOP3.LUT R99, R101, 0x2, RZ, 0xc0, !PT ;  /* 0x0000000265637812 */ /* 0x000fe200078ec0ff */
[----:B------:R-:W-:Y:S01]  /*4da0*/  UIADD3 UR4, UPT, UPT, UR48, 0x200, URZ ;  /* 0x0000020030047890 */ /* 0x000fe2000fffe0ff */
[----:B------:R-:W-:Y:S01]  /*4db0*/  LOP3.LUT R100, R3, 0x18, R100, 0xf8, !PT ;  /* 0x0000001803647812 */ /* 0x000fe200078ef864 */
[----:B------:R-:W-:Y:S01]  /*4dc0*/  IMAD.MOV.U32 R45, RZ, RZ, RZ ;  /* 0x000000ffff2d7224 */ /* 0x000fe200078e00ff */
[----:B------:R-:W2:Y:S01]  /*4dd0*/  LDC R42, c[0x0][0xb0c] ;  /* 0x0002c300ff2a7b82 */ /* 0x000ea20000000800 */
[----:B------:R-:W-:Y:S01]  /*4de0*/  LOP3.LUT R46, R46, 0x600000, RZ, 0xc0, !PT ;  /* 0x006000002e2e7812 */ /* 0x000fe200078ec0ff */
[----:B------:R-:W-:Y:S01]  /*4df0*/  IMAD.MOV.U32 R105, RZ, RZ, RZ ;  /* 0x000000ffff697224 */ /* 0x000fe200078e00ff */
[----:B------:R-:W-:Y:S01]  /*4e00*/  LOP3.LUT R100, R100, 0xf20, R2, 0xf8, !PT ;  /* 0x00000f2064647812 */ /* 0x000fe200078ef802 */
[----:B------:R-:W-:Y:S01]  /*4e10*/  IMAD.U32 R93, RZ, RZ, UR4 ;  /* 0x00000004ff5d7e24 */ /* 0x000fe2000f8e00ff */
[----:B------:R-:W-:Y:S01]  /*4e20*/  LOP3.LUT R101, R101, 0x4, RZ, 0xc0, !PT ;  /* 0x0000000465657812 */ /* 0x000fe200078ec0ff */
[----:B------:R-:W3:Y:S01]  /*4e30*/  LDCU.64 UR52, c[0x0][0x348] ;  /* 0x00006900ff3477ac */ /* 0x000ee20008000a00 */
[----:B------:R-:W-:Y:S01]  /*4e40*/  MOV R96, RZ ;  /* 0x000000ff00607202 */ /* 0x000fe20000000f00 */
[----:B------:R-:W4:Y:S01]  /*4e50*/  LDC R89, c[0x0][0xb20] ;  /* 0x0002c800ff597b82 */ /* 0x000f220000000800 */
[----:B------:R-:W3:Y:S01]  /*4e60*/  LDS R0, [UR48+0x120] ;  /* 0x00012030ff007984 */ /* 0x000ee20008000800 */
[----:B------:R-:W-:Y:S01]  /*4e70*/  IMAD R100, R100, 0x2, R93 ;  /* 0x0000000264647824 */ /* 0x000fe200078e025d */
[----:B------:R-:W1:Y:S03]  /*4e80*/  LDCU.64 UR38, c[0x0][0x888] ;  /* 0x00011100ff2677ac */ /* 0x000e660008000a00 */
[--C-:B------:R-:W-:Y:S01]  /*4e90*/  IMAD R99, R99, -0x10, R100.reuse ;  /* 0xfffffff063637824 */ /* 0x100fe200078e0264 */
[----:B------:R-:W1:Y:S01]  /*4ea0*/  LDCU.64 UR44, c[0x0][0x890] ;  /* 0x00011200ff2c77ac */ /* 0x000e620008000a00 */
[----:B------:R-:W1:Y:S01]  /*4eb0*/  LDC R41, c[0x0][0xb30] ;  /* 0x0002cc00ff297b82 */ /* 0x000e620000000800 */
[----:B------:R-:W-:Y:S01]  /*4ec0*/  IMAD R98, R101, -0x10, R100 ;  /* 0xfffffff065627824 */ /* 0x000fe200078e0264 */
[----:B------:R-:W-:Y:S01]  /*4ed0*/  UMOV UR49, URZ ;  /* 0x000000ff00317c82 */ /* 0x000fe20008000000 */
[----:B------:R-:W-:-:S05]  /*4ee0*/  UMOV UR51, URZ ;  /* 0x000000ff00337c82 */ /* 0x000fca0008000000 */
[----:B------:R-:W1:Y:S08]  /*4ef0*/  LDC.64 R84, c[0x0][0xb10] ;  /* 0x0002c400ff547b82 */ /* 0x000e700000000a00 */
[----:B------:R-:W1:Y:S08]  /*4f00*/  LDC.64 R38, c[0x0][0xb18] ;  /* 0x0002c600ff267b82 */ /* 0x000e700000000a00 */
[----:B------:R-:W1:Y:S08]  /*4f10*/  LDC.64 R36, c[0x0][0xb28] ;  /* 0x0002ca00ff247b82 */ /* 0x000e700000000a00 */
[----:B------:R-:W1:Y:S01]  /*4f20*/  LDC.64 R82, c[0x0][0x8b0] ;  /* 0x00022c00ff527b82 */ /* 0x000e620000000a00 */
[----:B---3--:R-:W-:-:S07]  /*4f30*/  IMAD.IADD R46, R0, 0x1, R46 ;  /* 0x00000001002e7824 */ /* 0x008fce00078e022e */
[----:B------:R-:W3:Y:S08]  /*4f40*/  LDC.64 R80, c[0x0][0x8a8] ;  /* 0x00022a00ff507b82 */ /* 0x000ef00000000a00 */
[----:B--2-4-:R-:W1:Y:S02]  /*4f50*/  LDC R90, c[0x0][0x374] ;  /* 0x0000dd00ff5a7b82 */ /* 0x014e640000000800 */
.L_x_131:
[----:B------:R-:W-:Y:S02]  /*4f60*/  LEA R0, R105, UR48, 0x3 ;  /* 0x0000003069007c11 */ /* 0x000fe4000f8e18ff */
[----:B------:R-:W-:Y:S02]  /*4f70*/  SHF.L.U32 R2, R95, 0x1f, RZ ;  /* 0x0000001f5f027819 */ /* 0x000fe400000006ff */
[----:B-1----:R-:W-:Y:S02]  /*4f80*/  LEA R16, R105, UR48, 0x4 ;  /* 0x0000003069107c11 */ /* 0x002fe4000f8e20ff */
[----:B------:R-:W2:Y:S02]  /*4f90*/  SYNCS.PHASECHK.TRANS64.TRYWAIT P0, [R0+URZ+0x70], R2 ;  /* 0x00007002000075a7 */ /* 0x000ea400080011ff */
[----:B--23--:R-:W-:Y:S05]  /*4fa0*/  @!P0 BRA `(.L_x_88) ;  /* 0x0000004800448947 */ /* 0x00cfea0003800000 */
.L_x_175:
[----:B------:R-:W4:Y:S01]  /*4fb0*/  LDC.64 R10, c[0x0][0xb10] ;  /* 0x0002c400ff0a7b82 */ /* 0x000f220000000a00 */
[----:B------:R-:W3:Y:S01]  /*4fc0*/  LDS.128 R16, [R16+0x100] ;  /* 0x0001000010107984 */ /* 0x000ee20000000c00 */
[----:B-1----:R-:W-:Y:S01]  /*4fd0*/  ISETP.NE.AND P1, PT, R41, 0x1, PT ;  /* 0x000000012900780c */ /* 0x002fe20003f25270 */
[----:B--2---:R-:W-:Y:S01]  /*4fe0*/  VIADD R0, R0, 0x80 ;  /* 0x0000008000007836 */ /* 0x004fe20000000000 */
[----:B------:R-:W-:Y:S04]  /*4ff0*/  ISETP.GE.AND P0, PT, R40, 0x1, PT ;  /* 0x000000012800780c */ /* 0x000fe80003f06270 */
[----:B------:R-:W1:Y:S01]  /*5000*/  LDC.64 R8, c[0x0][0xb18] ;  /* 0x0002c600ff087b82 */ /* 0x000e620000000a00 */
[----:B------:R-:W-:Y:S01]  /*5010*/  PRMT R0, RZ, 0x654, R0 ;  /* 0x00000654ff007816 */ /* 0x000fe20000000000 */
[----:B------:R-:W-:Y:S01]  /*5020*/  @!PT LDS RZ, [RZ] ;  /* 0x00000000fffff984 */ /* 0x000fe20000000800 */
[----:B------:R-:W-:Y:S01]  /*5030*/  @!PT LDS RZ, [RZ] ;  /* 0x00000000fffff984 */ /* 0x000fe20000000800 */
[----:B------:R-:W-:Y:S01]  /*5040*/  @!PT LDS RZ, [RZ] ;  /* 0x00000000fffff984 */ /* 0x000fe20000000800 */
[----:B------:R-:W-:Y:S01]  /*5050*/  @!PT LDS RZ, [RZ] ;  /* 0x00000000fffff984 */ /* 0x000fe20000000800 */
[----:B------:R2:W-:Y:S06]  /*5060*/  MEMBAR.ALL.CTA ;  /* 0x0000000000007992 */ /* 0x0005ec0000008000 */
[----:B--2---:R-:W2:Y:S01]  /*5070*/  FENCE.VIEW.ASYNC.S ;  /* 0x00000000000073c6 */ /* 0x004ea20000000000 */
[----:B------:R-:W1:Y:S08]  /*5080*/  @!P1 LDC R12, c[0x0][0xb20] ;  /* 0x0002c800ff0c9b82 */ /* 0x000e700000000800 */
[----:B------:R-:W1:Y:S01]  /*5090*/  @!P1 LDC R7, c[0x0][0xb0c] ;  /* 0x0002c300ff079b82 */ /* 0x000e620000000800 */
[----:B--2---:R2:W-:Y:S01]  /*50a0*/  SYNCS.ARRIVE.TRANS64.RED.A1T0 RZ, [R0+URZ], RZ ;  /* 0x000000ff00ff79a7 */ /* 0x0045e200081004ff */
[----:B---3--:R-:W-:Y:S04]  /*50b0*/  LOP3.LUT P4, RZ, R18, 0x1, RZ, 0xc0, !PT ;  /* 0x0000000112ff7812 */ /* 0x008fe8000788c0ff */
[----:B------:R-:W-:Y:S09]  /*50c0*/  P2R R103, PR, RZ, 0x10 ;  /* 0x00000010ff677803 */ /* 0x000ff20000000000 */
[----:B------:R-:W-:Y:S02]  /*50d0*/  @P4 MOV R44, R16 ;  /* 0x00000010002c4202 */ /* 0x000fe40000000f00 */
[----:B------:R-:W-:Y:S01]  /*50e0*/  @P4 LOP3.LUT R43, R17, 0xffff, RZ, 0xc0, !PT ;  /* 0x0000ffff112b4812 */ /* 0x000fe200078ec0ff */
[----:B--2-4-:R-:W-:Y:S06]  /*50f0*/  @!P0 BRA `(.L_x_89) ;  /* 0x0000000000a48947 */ /* 0x014fec0003800000 */
[----:B------:R-:W-:Y:S01]  /*5100*/  IMAD.HI.U32 R0, R90, R39, RZ ;  /* 0x000000275a007227 */ /* 0x000fe200078e00ff */
[----:B------:R-:W-:Y:S02]  /*5110*/  ISETP.NE.AND P0, PT, R38, 0x1, PT ;  /* 0x000000012600780c */ /* 0x000fe40003f05270 */
[----:B------:R-:W-:Y:S01]  /*5120*/  ISETP.NE.AND P2, PT, R40, 0x1, PT ;  /* 0x000000012800780c */ /* 0x000fe20003f45270 */
[----:B------:R-:W-:Y:S01]  /*5130*/  IMAD.HI.U32 R4, R91, R84, RZ ;  /* 0x000000545b047227 */ /* 0x000fe200078e00ff */
[----:B------:R-:W-:Y:S02]  /*5140*/  SHF.R.U32.HI R0, RZ, R89, R0 ;  /* 0x00000059ff007219 */ /* 0x000fe40000011600 */
[----:B------:R-:W-:Y:S01]  /*5150*/  ISETP.NE.AND P3, PT, R42, 0x1, PT ;  /* 0x000000012a00780c */ /* 0x000fe20003f65270 */
[----:B------:R-:W-:Y:S01]  /*5160*/  IMAD.HI.U32 R6, R43, R39, RZ ;  /* 0x000000272b067227 */ /* 0x000fe200078e00ff */
[-C--:B------:R-:W-:Y:S02]  /*5170*/  SHF.R.U32.HI R4, RZ, R85.reuse, R4 ;  /* 0x00000055ff047219 */ /* 0x080fe40000011604 */
[----:B------:R-:W-:Y:S01]  /*5180*/  SEL R0, R90, R0, !P0 ;  /* 0x000000005a007207 */ /* 0x000fe20004000000 */
[----:B------:R-:W-:Y:S01]  /*5190*/  IMAD.HI.U32 R5, R44, R84, RZ ;  /* 0x000000542c057227 */ /* 0x000fe200078e00ff */
[----:B------:R-:W-:Y:S03]  /*51a0*/  SEL R4, R91, R4, !P3 ;  /* 0x000000045b047207 */ /* 0x000fe60005800000 */
[-C--:B------:R-:W-:Y:S01]  /*51b0*/  IMAD.HI.U32 R3, R0, R36.reuse, RZ ;  /* 0x0000002400037227 */ /* 0x080fe200078e00ff */
[----:B------:R-:W-:Y:S03]  /*51c0*/  SHF.R.U32.HI R5, RZ, R85, R5 ;  /* 0x00000055ff057219 */ /* 0x000fe60000011605 */
[----:B------:R-:W-:Y:S01]  /*51d0*/  IMAD.HI.U32 R2, R4, R36, RZ ;  /* 0x0000002404027227 */ /* 0x000fe200078e00ff */
[----:B------:R-:W-:Y:S02]  /*51e0*/  @P2 SHF.R.U32.HI R0, RZ, R37, R3 ;  /* 0x00000025ff002219 */ /* 0x000fe40000011603 */
[----:B------:R-:W-:Y:S02]  /*51f0*/  SHF.R.U32.HI R3, RZ, R89, R6 ;  /* 0x00000059ff037219 */ /* 0x000fe40000011606 */
[----:B------:R-:W-:Y:S01]  /*5200*/  @P2 SHF.R.U32.HI R4, RZ, R37, R2 ;  /* 0x00000025ff042219 */ /* 0x000fe20000011602 */
[----:B------:R-:W-:Y:S01]  /*5210*/  IMAD R0, R40, R0, RZ ;  /* 0x0000000028007224 */ /* 0x000fe200078e02ff */
[----:B------:R-:W-:Y:S02]  /*5220*/  SEL R3, R43, R3, !P0 ;  /* 0x000000032b037207 */ /* 0x000fe40004000000 */
[----:B------:R-:W-:Y:S01]  /*5230*/  SEL R2, R44, R5, !P3 ;  /* 0x000000052c027207 */ /* 0x000fe20005800000 */
[----:B------:R-:W-:Y:S01]  /*5240*/  IMAD R5, R40, R4, RZ ;  /* 0x0000000428057224 */ /* 0x000fe200078e02ff */
[C---:B------:R-:W-:Y:S01]  /*5250*/  ISETP.GE.AND P0, PT, R3.reuse, R0, PT ;  /* 0x000000000300720c */ /* 0x040fe20003f06270 */
[C---:B------:R-:W-:Y:S03]  /*5260*/  IMAD.HI.U32 R0, R3.reuse, R36, RZ ;  /* 0x0000002403007227 */ /* 0x040fe600078e00ff */
[C---:B------:R-:W-:Y:S02]  /*5270*/  ISETP.GE.OR P0, PT, R2.reuse, R5, P0 ;  /* 0x000000050200720c */ /* 0x040fe40000706670 */
[----:B------:R-:W-:Y:S04]  /*5280*/  SHF.R.U32.HI R0, RZ, R37, R0 ;  /* 0x00000025ff007219 */ /* 0x000fe80000011600 */
[C---:B------:R-:W-:Y:S05]  /*5290*/  SEL R6, R3.reuse, R0, !P2 ;  /* 0x0000000003067207 */ /* 0x040fea0005000000 */
        /* <DEDUP_REMOVED lines=14> */
[----:B------:R-:W-:Y:S07]  /*5380*/  IMAD R43, R3, R38, R43 ;  /* 0x00000026032b7224 */ /* 0x000fee00078e022b */
.L_x_89:
[----:B-1----:R-:W-:Y:S01]  /*5390*/  @!P1 ISETP.NE.AND P0, PT, R8, 0x1, PT ;  /* 0x000000010800980c */ /* 0x002fe20003f05270 */
[----:B------:R-:W-:Y:S01]  /*53a0*/  @!P1 IMAD.HI.U32 R2, R43, R9, RZ ;  /* 0x000000092b029227 */ /* 0x000fe200078e00ff */
[----:B------:R-:W-:Y:S01]  /*53b0*/  R2UR UR42, R21 ;  /* 0x00000000152a72ca */ /* 0x000fe200000e0000 */
[----:B------:R-:W-:Y:S01]  /*53c0*/  BSSY.RECONVERGENT B6, `(.L_x_90) ;  /* 0x0000031000067945 */ /* 0x000fe20003800200 */
[----:B------:R-:W-:Y:S01]  /*53d0*/  R2UR UR41, R20 ;  /* 0x00000000142972ca */ /* 0x000fe200000e0000 */
[C---:B------:R-:W-:Y:S01]  /*53e0*/  @!P1 IMAD.HI.U32 R0, R44.reuse, R10, RZ ;  /* 0x0000000a2c009227 */ /* 0x040fe200078e00ff */
[----:B------:R-:W-:Y:S02]  /*53f0*/  @!P1 SHF.R.U32.HI R2, RZ, R12, R2 ;  /* 0x0000000cff029219 */ /* 0x000fe40000011602 */
[----:B------:R-:W-:Y:S01]  /*5400*/  @!P1 ISETP.NE.AND P2, PT, R7, 0x1, PT ;  /* 0x000000010700980c */ /* 0x000fe20003f45270 */
[----:B------:R-:W-:Y:S01]  /*5410*/  VIADD R105, R105, 0x1 ;  /* 0x0000000169697836 */ /* 0x000fe20000000000 */
[----:B------:R-:W-:Y:S02]  /*5420*/  @!P1 SEL R2, R43, R2, !P0 ;  /* 0x000000022b029207 */ /* 0x000fe40004000000 */
[----:B------:R-:W-:Y:S02]  /*5430*/  @!P1 SHF.R.U32.HI R0, RZ, R11, R0 ;  /* 0x0000000bff009219 */ /* 0x000fe40000011600 */
[----:B------:R-:W-:Y:S01]  /*5440*/  LOP3.LUT P0, RZ, R93, 0x1b0, RZ, 0xc0, !PT ;  /* 0x000001b05dff7812 */ /* 0x000fe2000780c0ff */
[----:B------:R-:W-:Y:S01]  /*5450*/  USHF.L.U32 UR42, UR42, 0x7, URZ ;  /* 0x000000072a2a7899 */ /* 0x000fe200080006ff */
[----:B------:R-:W-:Y:S01]  /*5460*/  @!P1 SEL R3, R44, R0, !P2 ;  /* 0x000000002c039207 */ /* 0x000fe20005000000 */
[----:B------:R-:W-:Y:S01]  /*5470*/  USHF.L.U32 UR41, UR41, 0x7, URZ ;  /* 0x0000000729297899 */ /* 0x000fe200080006ff */
[----:B------:R-:W-:Y:S03]  /*5480*/  @P4 SHF.R.U32.HI R94, RZ, 0x10, R17 ;  /* 0x00000010ff5e4819 */ /* 0x000fe60000011611 */
[----:B------:R-:W-:Y:S02]  /*5490*/  @!P1 IMAD.IADD R0, R2, 0x1, -R3 ;  /* 0x0000000102009824 */ /* 0x000fe400078e0a03 */
[----:B------:R-:W-:Y:S02]  /*54a0*/  @!P1 IMAD.IADD R2, R3, 0x1, -R2 ;  /* 0x0000000103029824 */ /* 0x000fe400078e0a02 */
[----:B------:R-:W-:Y:S02]  /*54b0*/  @!P1 IMAD R44, R0, R7, R44 ;  /* 0x00000007002c9224 */ /* 0x000fe400078e022c */
[----:B------:R-:W-:Y:S01]  /*54c0*/  @!P1 IMAD R43, R2, R8, R43 ;  /* 0x00000008022b9224 */ /* 0x000fe200078e022b */
[----:B------:R-:W-:Y:S06]  /*54d0*/  @!P0 BRA `(.L_x_91) ;  /* 0x00000000007c8947 */ /* 0x000fec0003800000 */
[----:B------:R-:W1:Y:S01]  /*54e0*/  LDCU.64 UR8, c[0x4][0x80] ;  /* 0x01001000ff0877ac */ /* 0x000e620008000a00 */
[----:B------:R-:W-:Y:S01]  /*54f0*/  MOV R2, 0x0 ;  /* 0x0000000000027802 */ /* 0x000fe20000000f00 */
[----:B------:R-:W-:Y:S02]  /*5500*/  HFMA2 R12, -RZ, RZ, 0, 5.9604644775390625e-08 ;  /* 0x00000001ff0c7431 */ /* 0x000fe400000001ff */
[----:B------:R-:W-:Y:S01]  /*5510*/  IMAD.MOV.U32 R8, RZ, RZ, 0x70 ;  /* 0x00000070ff087424 */ /* 0x000fe200078e00ff */
[----:B------:R2:W3:Y:S01]  /*5520*/  LDC.64 R14, c[0x4][R2] ;  /* 0x01000000020e7b82 */ /* 0x0004e20000000a00 */
[----:B------:R-:W4:Y:S01]  /*5530*/  LDCU.64 UR6, c[0x4][0x88] ;  /* 0x01001100ff0677ac */ /* 0x000f220008000a00 */
[----:B------:R-:W-:Y:S01]  /*5540*/  IMAD.MOV.U32 R13, RZ, RZ, RZ ;  /* 0x000000ffff0d7224 */ /* 0x000fe200078e00ff */
[----:B------:R-:W2:Y:S01]  /*5550*/  LDCU.64 UR4, c[0x4][0x8] ;  /* 0x01000100ff0477ac */ /* 0x000ea20008000a00 */
[----:B-1----:R-:W-:Y:S01]  /*5560*/  MOV R5, UR9 ;  /* 0x0000000900057c02 */ /* 0x002fe20008000f00 */
[----:B------:R-:W-:Y:S01]  /*5570*/  IMAD.U32 R4, RZ, RZ, UR8 ;  /* 0x00000008ff047e24 */ /* 0x000fe2000f8e00ff */
[----:B----4-:R-:W-:Y:S01]  /*5580*/  MOV R7, UR7 ;  /* 0x0000000700077c02 */ /* 0x010fe20008000f00 */
[----:B------:R-:W-:Y:S01]  /*5590*/  IMAD.U32 R6, RZ, RZ, UR6 ;  /* 0x00000006ff067e24 */ /* 0x000fe2000f8e00ff */
[----:B--2---:R-:W-:Y:S01]  /*55a0*/  MOV R11, UR5 ;  /* 0x00000005000b7c02 */ /* 0x004fe20008000f00 */
[----:B------:R-:W-:Y:S02]  /*55b0*/  IMAD.U32 R10, RZ, RZ, UR4 ;  /* 0x00000004ff0a7e24 */ /* 0x000fe4000f8e00ff */
[----:B------:R-:W-:Y:S07]  /*55c0*/  LEPC R20, `(.L_x_92) ;  /* 0x000000001014794e */ /* 0x000fee0000000000 */
[----:B---3-5:R-:W-:Y:S05]  /*55d0*/  CALL.ABS.NOINC R14 ;  /* 0x000000000e007343 */ /* 0x028fea0003c00000 */
.L_x_92:
[----:B------:R-:W1:Y:S01]  /*55e0*/  LDCU.64 UR8, c[0x4][0x80] ;  /* 0x01001000ff0877ac */ /* 0x000e620008000a00 */
[----:B------:R-:W2:Y:S01]  /*55f0*/  LDC.64 R2, c[0x4][R2] ;  /* 0x0100000002027b82 */ /* 0x000ea20000000a00 */
[----:B------:R-:W-:Y:S02]  /*5600*/  HFMA2 R12, -RZ, RZ, 0, 5.9604644775390625e-08 ;  /* 0x00000001ff0c7431 */ /* 0x000fe400000001ff */
[----:B------:R-:W-:Y:S02]  /*5610*/  IMAD.MOV.U32 R8, RZ, RZ, 0x70 ;  /* 0x00000070ff087424 */ /* 0x000fe400078e00ff */
[----:B------:R-:W-:Y:S01]  /*5620*/  IMAD.MOV.U32 R13, RZ, RZ, RZ ;  /* 0x000000ffff0d7224 */ /* 0x000fe200078e00ff */
[----:B------:R-:W3:Y:S01]  /*5630*/  LDCU.64 UR6, c[0x4][0x88] ;  /* 0x01001100ff0677ac */ /* 0x000ee20008000a00 */
[----:B------:R-:W4:Y:S01]  /*5640*/  LDCU.64 UR4, c[0x4][0x8] ;  /* 0x01000100ff0477ac */ /* 0x000f220008000a00 */
[----:B-1----:R-:W-:Y:S02]  /*5650*/  MOV R4, UR8 ;  /* 0x0000000800047c02 */ /* 0x002fe40008000f00 */
[----:B------:R-:W-:Y:S02]  /*5660*/  MOV R5, UR9 ;  /* 0x0000000900057c02 */ /* 0x000fe40008000f00 */
[----:B---3--:R-:W-:Y:S01]  /*5670*/  MOV R7, UR7 ;  /* 0x0000000700077c02 */ /* 0x008fe20008000f00 */
[----:B------:R-:W-:Y:S01]  /*5680*/  IMAD.U32 R6, RZ, RZ, UR6 ;  /* 0x00000006ff067e24 */ /* 0x000fe2000f8e00ff */
[----:B----4-:R-:W-:Y:S01]  /*5690*/  MOV R11, UR5 ;  /* 0x00000005000b7c02 */ /* 0x010fe20008000f00 */
[----:B------:R-:W-:Y:S02]  /*56a0*/  IMAD.U32 R10, RZ, RZ, UR4 ;  /* 0x00000004ff0a7e24 */ /* 0x000fe4000f8e00ff */
[----:B------:R-:W-:Y:S07]  /*56b0*/  LEPC R20, `(.L_x_91) ;  /* 0x000000001014794e */ /* 0x000fee0000000000 */
[----:B--2---:R-:W-:Y:S05]  /*56c0*/  CALL.ABS.NOINC R2 ;  /* 0x0000000002007343 */ /* 0x004fea0003c00000 */
.L_x_91:
[----:B------:R-:W-:Y:S05]  /*56d0*/  BSYNC.RECONVERGENT B6 ;  /* 0x0000000000067941 */ /* 0x000fea0003800200 */
.L_x_90:
[----:B------:R-:W-:Y:S01]  /*56e0*/  ISETP.NE.U32.AND P4, PT, R82, RZ, PT ;  /* 0x000000ff5200720c */ /* 0x000fe20003f85070 */
[----:B------:R-:W-:Y:S01]  /*56f0*/  UISETP.NE.AND UP2, UPT, UR50, URZ, UPT ;  /* 0x000000ff3200728c */ /* 0x000fe2000bf45270 */
[----:B------:R-:W-:Y:S01]  /*5700*/  ISETP.NE.U32.AND P2, PT, RZ, UR38, PT ;  /* 0x00000026ff007c0c */ /* 0x000fe2000bf45070 */
[----:B------:R-:W-:Y:S01]  /*5710*/  UISETP.NE.U32.AND UP1, UPT, UR44, URZ, UPT ;  /* 0x000000ff2c00728c */ /* 0x000fe2000bf25070 */
[----:B------:R-:W-:Y:S01]  /*5720*/  ISETP.NE.AND.EX P4, PT, R83, RZ, PT, P4 ;  /* 0x000000ff5300720c */ /* 0x000fe20003f85340 */
[----:B------:R-:W-:Y:S01]  /*5730*/  UPLOP3.LUT UP0, UPT, UPT, UPT, UPT, 0x40, 0x4 ;  /* 0x000000000004789c */ /* 0x000fe20003f0e870 */
[----:B------:R-:W-:Y:S01]  /*5740*/  ISETP.NE.AND.EX P2, PT, RZ, UR39, PT, P2 ;  /* 0x00000027ff007c0c */ /* 0x000fe2000bf45320 */
[----:B------:R-:W-:Y:S01]  /*5750*/  UISETP.NE.AND.EX UP1, UPT, UR45, URZ, UPT, UP1 ;  /* 0x000000ff2d00728c */ /* 0x000fe2000bf25310 */
[----:B------:R-:W-:Y:S04]  /*5760*/  PLOP3.LUT P1, PT, PT, PT, UP2, 0x80, 0x8 ;  /* 0x000000000008781c */ /* 0x000fe80003f2f028 */
[----:B------:R-:W-:Y:S06]  /*5770*/  @UP2 UPLOP3.LUT UP0, UPT, UPT, UPT, UP1, 0x80, 0x8 ;  /* 0x000000000008289c */ /* 0x000fec0003f0f010 */
[----:B------:R-:W-:Y:S01]  /*5780*/  PLOP3.LUT P0, PT, PT, PT, UP0, 0x80, 0x8 ;  /* 0x000000000008781c */ /* 0x000fe20003f0f008 */
[----:B------:R-:W-:Y:S01]  /*5790*/  @!UPT UIADD3 URZ, UPT, UPT, URZ, URZ, URZ ;  /* 0x000000fffffff290 */ /* 0x000fe2000fffe0ff */
[----:B------:R-:W-:Y:S11]  /*57a0*/  BRA.U !UP1, `(.L_x_93) ;  /* 0x0000000109387547 */ /* 0x000ff6000b800000 */
[----:B------:R-:W-:Y:S01]  /*57b0*/  UISETP.NE.U32.AND UP0, UPT, UR38, URZ, UPT ;  /* 0x000000ff2600728c */ /* 0x000fe2000bf05070 */
[----:B------:R-:W-:Y:S02]  /*57c0*/  HFMA2 R0, -RZ, RZ, 0, 5.9604644775390625e-08 ;  /* 0x00000001ff007431 */ /* 0x000fe400000001ff */
[----:B------:R-:W-:Y:S01]  /*57d0*/  IMAD.MOV.U32 R88, RZ, RZ, 0x1 ;  /* 0x00000001ff587424 */ /* 0x000fe200078e00ff */
[----:B------:R-:W-:Y:S06]  /*57e0*/  UISETP.NE.AND.EX UP0, UPT, UR39, URZ, UPT, UP0 ;  /* 0x000000ff2700728c */ /* 0x000fec000bf05300 */
[----:B------:R-:W-:Y:S05]  /*57f0*/  PLOP3.LUT P3, PT, PT, PT, UP0, 0x80, 0x8 ;  /* 0x000000000008781c */ /* 0x000fea0003f6f008 */
[----:B------:R-:W1:Y:S01]  /*5800*/  @UP0 LDCU.64 UR6, c[0x0][0x888] ;  /* 0x00011100ff0607ac */ /* 0x000e620008000a00 */
[----:B------:R-:W-:Y:S07]  /*5810*/  @UP0 UIMAD UR4, UR36, UR44, URZ ;  /* 0x0000002c240402a4 */ /* 0x000fee000f8e02ff */
[----:B------:R-:W-:Y:S01]  /*5820*/  @!P3 PRMT R88, R0, 0x7610, R88 ;  /* 0x000076100058b816 */ /* 0x000fe20000000058 */
[----:B-1----:R-:W-:Y:S03]  /*5830*/  @UP0 UIMAD.WIDE UR6, UR4, 0x4, UR6 ;  /* 0x00000004040608a5 */ /* 0x002fe6000f8e0206 */
[----:B------:R-:W1:Y:S03]  /*5840*/  @!UP0 LDCU UR4, c[0x0][0x880] ;  /* 0x00011000ff0487ac */ /* 0x000e660008000800 */
[----:B------:R-:W-:Y:S01]  /*5850*/  IMAD.U32 R2, RZ, RZ, UR6 ;  /* 0x00000006ff027e24 */ /* 0x000fe2000f8e00ff */
[----:B------:R-:W-:Y:S05]  /*5860*/  MOV R3, UR7 ;  /* 0x0000000700037c02 */ /* 0x000fea0008000f00 */
[----:B-----5:R2:W5:Y:S02]  /*5870*/  @P3 LDG.E R49, desc[UR46][R2.64] ;  /* 0x0000002e02313981 */ /* 0x020564000c1e1900 */
[----:B-12---:R-:W-:Y:S02]  /*5880*/  @!P3 IMAD.U32 R49, RZ, RZ, UR4 ;  /* 0x00000004ff31be24 */ /* 0x006fe4000f8e00ff */
.L_x_93:
[----:B------:R-:W-:Y:S05]  /*5890*/  @!P4 BRA `(.L_x_94) ;  /* 0x000000000020c947 */ /* 0x000fea0003800000 */
[----:B------:R-:W-:Y:S04]  /*58a0*/  ISETP.NE.U32.AND P3, PT, R80, RZ, PT ;  /* 0x000000ff5000720c */ /* 0x000fe80003f65070 */
[----:B------:R-:W-:Y:S11]  /*58b0*/  ISETP.NE.AND.EX P3, PT, R81, RZ, PT, P3 ;  /* 0x000000ff5100720c */ /* 0x000ff60003f65330 */
[----:B------:R-:W-:Y:S02]  /*58c0*/  @!UPT UIADD3 URZ, UPT, UPT, URZ, URZ, URZ ;  /* 0x000000fffffff290 */ /* 0x000fe4000fffe0ff */
[----:B------:R-:W1:Y:S01]  /*58d0*/  @P3 LDC.64 R2, c[0x0][0x8a8] ;  /* 0x00022a00ff023b82 */ /* 0x000e620000000a00 */
[----:B------:R-:W-:Y:S04]  /*58e0*/  @P3 IMAD R0, R82, UR36, RZ ;  /* 0x0000002452003c24 */ /* 0x000fe8000f8e02ff */
[----:B-1----:R-:W-:Y:S05]  /*58f0*/  @P3 IMAD.WIDE R2, R0, 0x4, R2 ;  /* 0x0000000400023825 */ /* 0x002fea00078e0202 */
[----:B-----5:R1:W5:Y:S02]  /*5900*/  @P3 LDG.E R47, desc[UR46][R2.64] ;  /* 0x0000002e022f3981 */ /* 0x020364000c1e1900 */
[----:B-1----:R-:W2:Y:S02]  /*5910*/  @!P3 LDC R47, c[0x0][0x8a0] ;  /* 0x00022800ff2fbb82 */ /* 0x002ea40000000800 */
.L_x_94:
[----:B-----5:R-:W-:Y:S01]  /*5920*/  FSETP.NEU.AND P3, PT, R49, RZ, PT ;  /* 0x000000ff3100720b */ /* 0x020fe20003f6d000 */
[----:B------:R-:W-:Y:S01]  /*5930*/  BSSY B1, `(.L_x_95) ;  /* 0x0000039000017945 */ /* 0x000fe20003800000 */
[----:B------:R-:W-:Y:S01]  /*5940*/  SEL R3, RZ, 0xffffffff, P2 ;  /* 0xffffffffff037807 */ /* 0x000fe20001000000 */
[----:B------:R-:W-:Y:S01]  /*5950*/  IMAD.MOV.U32 R66, RZ, RZ, 0x1 ;  /* 0x00000001ff427424 */ /* 0x000fe200078e00ff */
[----:B------:R-:W-:Y:S01]  /*5960*/  @P1 LOP3.LUT P2, RZ, R88, 0xff, RZ, 0xc0, !PT ;  /* 0x000000ff58ff1812 */ /* 0x000fe2000784c0ff */
[----:B------:R-:W-:Y:S01]  /*5970*/  IMAD R48, R45, 0x80, R46 ;  /* 0x000000802d307824 */ /* 0x000fe200078e022e */
[----:B------:R-:W-:Y:S01]  /*5980*/  @P1 SEL R0, RZ, 0xffffffff, P3 ;  /* 0xffffffffff001807 */ /* 0x000fe20001800000 */
[----:B------:R-:W-:Y:S01]  /*5990*/  IMAD R106, R101, -0x10, R99 ;  /* 0xfffffff0656a7824 */ /* 0x000fe200078e0263 */
[----:B------:R-:W-:Y:S01]  /*59a0*/  LOP3.LUT R97, R97, 0x1, RZ, 0x3c, !PT ;  /* 0x0000000161617812 */ /* 0x000fe200078e3cff */
[----:B------:R-:W-:Y:S01]  /*59b0*/  IMAD.MOV.U32 R65, RZ, RZ, RZ ;  /* 0x000000ffff417224 */ /* 0x000fe200078e00ff */
[----:B------:R-:W-:Y:S02]  /*59c0*/  @P0 SEL R0, R3, R0, !P2 ;  /* 0x0000000003000207 */ /* 0x000fe40005000000 */
[----:B------:R-:W-:Y:S02]  /*59d0*/  CS2R R78, SRZ ;  /* 0x00000000004e7805 */ /* 0x000fe4000001ff00 */
[----:B------:R-:W-:Y:S02]  /*59e0*/  LEA R64, R45, UR48, 0x3 ;  /* 0x000000302d407c11 */ /* 0x000fe4000f8e18ff */
[----:B------:R-:W-:Y:S02]  /*59f0*/  CS2R R76, SRZ ;  /* 0x00000000004c7805 */ /* 0x000fe4000001ff00 */
[----:B------:R-:W-:Y:S02]  /*5a00*/  @P1 LOP3.LUT R0, R0, 0x1, RZ, 0xc0, !PT ;  /* 0x0000000100001812 */ /* 0x000fe400078ec0ff */
[----:B------:R-:W-:Y:S02]  /*5a10*/  CS2R R70, SRZ ;  /* 0x0000000000467805 */ /* 0x000fe4000001ff00 */
[----:B------:R-:W-:Y:S02]  /*5a20*/  PLOP3.LUT P2, PT, PT, PT, UP1, 0x80, 0x8 ;  /* 0x000000000008781c */ /* 0x000fe40003f4f018 */
[----:B------:R-:W-:Y:S02]  /*5a30*/  CS2R R68, SRZ ;  /* 0x0000000000447805 */ /* 0x000fe4000001ff00 */
[----:B------:R-:W-:Y:S02]  /*5a40*/  ISETP.NE.U32.OR P5, PT, R0, 0x1, !P1 ;  /* 0x000000010000780c */ /* 0x000fe40004fa5470 */
[----:B------:R-:W-:Y:S02]  /*5a50*/  CS2R R62, SRZ ;  /* 0x00000000003e7805 */ /* 0x000fe4000001ff00 */
[----:B------:R-:W-:Y:S02]  /*5a60*/  LOP3.LUT P4, R104, R88, 0xff, RZ, 0xc0, !PT ;  /* 0x000000ff58687812 */ /* 0x000fe4000788c0ff */
[----:B------:R-:W-:Y:S02]  /*5a70*/  CS2R R60, SRZ ;  /* 0x00000000003c7805 */ /* 0x000fe4000001ff00 */
[----:B------:R-:W-:Y:S02]  /*5a80*/  SEL R2, RZ, 0xffffffff, P3 ;  /* 0xffffffffff027807 */ /* 0x000fe40001800000 */
[----:B------:R-:W-:Y:S02]  /*5a90*/  CS2R R58, SRZ ;  /* 0x00000000003a7805 */ /* 0x000fe4000001ff00 */
[----:B------:R-:W-:Y:S02]  /*5aa0*/  P2R R107, PR, RZ, 0x20 ;  /* 0x00000020ff6b7803 */ /* 0x000fe40000000000 */
[----:B------:R-:W-:Y:S02]  /*5ab0*/  CS2R R56, SRZ ;  /* 0x0000000000387805 */ /* 0x000fe4000001ff00 */
[----:B------:R-:W-:Y:S02]  /*5ac0*/  @P2 SEL R2, R3, R2, !P4 ;  /* 0x0000000203022207 */ /* 0x000fe40006000000 */
[----:B------:R-:W-:Y:S02]  /*5ad0*/  @P5 SHF.L.U32 R0, R97, 0x1f, RZ ;  /* 0x0000001f61005819 */ /* 0x000fe400000006ff */
[----:B------:R-:W-:Y:S02]  /*5ae0*/  LOP3.LUT R2, R2, 0x1, RZ, 0xc0, !PT ;  /* 0x0000000102027812 */ /* 0x000fe400078ec0ff */
[----:B------:R1:W3:Y:S02]  /*5af0*/  @P5 SYNCS.PHASECHK.TRANS64.TRYWAIT P1, [UR48+0x20], R0 ;  /* 0x00002000ff0055a7 */ /* 0x0002e40008021130 */
[----:B------:R-:W-:Y:S04]  /*5b00*/  ISETP.NE.U32.AND P2, PT, R2, 0x1, PT ;  /* 0x000000010200780c */ /* 0x000fe80003f45070 */
[----:B------:R-:W-:Y:S02]  /*5b10*/  P2R R67, PR, RZ, 0x4 ;  /* 0x00000004ff437803 */ /* 0x000fe40000000000 */
[----:B-1----:R-:W-:Y:S04]  /*5b20*/  SHF.L.U32 R0, R96, 0x1f, RZ ;  /* 0x0000001f60007819 */ /* 0x002fe800000006ff */
[----:B------:R1:W4:Y:S01]  /*5b30*/  SYNCS.PHASECHK.TRANS64.TRYWAIT P0, [R64+URZ+0x90], R0 ;  /* 0x00009000400075a7 */ /* 0x00032200080011ff */
[----:B---3--:R-:W-:Y:S01]  /*5b40*/  @P5 SEL R66, RZ, 0x1, !P1 ;  /* 0x00000001ff425807 */ /* 0x008fe20004800000 */
[----:B-1----:R-:W-:Y:S06]  /*5b50*/  @!P5 BRA `(.L_x_96) ;  /* 0x000000000058d947 */ /* 0x002fec0003800000 */
[----:B------:R-:W-:Y:S01]  /*5b60*/  IMAD.MOV.U32 R79, RZ, RZ, RZ ;  /* 0x000000ffff4f7224 */ /* 0x000fe200078e00ff */
[----:B------:R-:W-:Y:S01]  /*5b70*/  ISETP.NE.AND P1, PT, R66, RZ, PT ;  /* 0x000000ff4200720c */ /* 0x000fe20003f25270 */
[----:B------:R-:W-:Y:S01]  /*5b80*/  BSSY B0, `(.L_x_97) ;  /* 0x000000c000007945 */ /* 0x000fe20003800000 */
[----:B------:R-:W-:Y:S02]  /*5b90*/  CS2R R58, SRZ ;  /* 0x00000000003a7805 */ /* 0x000fe4000001ff00 */
[----:B------:R-:W-:Y:S02]  /*5ba0*/  CS2R R56, SRZ ;  /* 0x0000000000387805 */ /* 0x000fe4000001ff00 */
[----:B------:R-:W-:Y:S02]  /*5bb0*/  CS2R R62, SRZ ;  /* 0x00000000003e7805 */ /* 0x000fe4000001ff00 */
[----:B------:R-:W-:Y:S02]  /*5bc0*/  CS2R R60, SRZ ;  /* 0x00000000003c7805 */ /* 0x000fe4000001ff00 */
[----:B------:R-:W-:Y:S02]  /*5bd0*/  CS2R R70, SRZ ;  /* 0x0000000000467805 */ /* 0x000fe4000001ff00 */
[----:B------:R-:W-:Y:S02]  /*5be0*/  CS2R R68, SRZ ;  /* 0x0000000000447805 */ /* 0x000fe4000001ff00 */
[----:B------:R-:W-:Y:S01]  /*5bf0*/  CS2R R76, SRZ ;  /* 0x00000000004c7805 */ /* 0x000fe2000001ff00 */
[----:B------:R-:W-:Y:S06]  /*5c00*/  @P1 BRA `(.L_x_98) ;  /* 0x00000000000c1947 */ /* 0x000fec0003800000 */
[----:B------:R-:W-:Y:S04]  /*5c10*/  SHF.L.U32 R3, R97, 0x1f, RZ ;  /* 0x0000001f61037819 */ /* 0x000fe800000006ff */
[----:B------:R-:W1:Y:S02]  /*5c20*/  SYNCS.PHASECHK.TRANS64.TRYWAIT P1, [UR48+0x20], R3 ;  /* 0x00002003ff0075a7 */ /* 0x000e640008021130 */
[----:B-1----:R-:W-:Y:S05]  /*5c30*/  @!P1 BRA `(.L_x_99) ;  /* 0x0000003c00349947 */ /* 0x002fea0003800000 */
.L_x_98:
[----:B------:R-:W-:Y:S05]  /*5c40*/  BSYNC B0 ;  /* 0x0000000000007941 */ /* 0x000fea0003800000 */
.L_x_97:
[----:B------:R-:W-:Y:S01]  /*5c50*/  ISETP.NE.AND P1, PT, R67, RZ, PT ;  /* 0x000000ff4300720c */ /* 0x000fe20003f25270 */
[----:B------:R-:W-:Y:S11]  /*5c60*/  HFMA2 R65, -RZ, RZ, 0, 5.9604644775390625e-08 ;  /* 0x00000001ff417431 */ /* 0x000ff600000001ff */
[----:B------:R-:W-:Y:S01]  /*5c70*/  @!UPT UIADD3 URZ, UPT, UPT, URZ, URZ, URZ ;  /* 0x000000fffffff290 */ /* 0x000fe2000fffe0ff */
[----:B------:R3:W1:Y:S04]  /*5c80*/  @P1 LDS.128 R56, [R100] ;  /* 0x0000000064381984 */ /* 0x0006680000000c00 */
[----:B------:R3:W1:Y:S04]  /*5c90*/  @P1 LDS.128 R60, [R99+0x10] ;  /* 0x00001000633c1984 */ /* 0x0006680000000c00 */
[----:B------:R3:W1:Y:S04]  /*5ca0*/  @P1 LDS.128 R68, [R98+0x20] ;  /* 0x0000200062441984 */ /* 0x0006680000000c00 */
[----:B------:R3:W1:Y:S02]  /*5cb0*/  @P1 LDS.128 R76, [R106+0x30] ;  /* 0x000030006a4c1984 */ /* 0x0006640000000c00 */
.L_x_96:
[----:B------:R-:W-:Y:S05]  /*5cc0*/  BSYNC B1 ;  /* 0x0000000000017941 */ /* 0x000fea0003800000 */
.L_x_95:
[----:B-1----:R-:W-:Y:S04]  /*5cd0*/  SHF.R.U32.HI R2, RZ, 0x15, R48 ;  /* 0x00000015ff027819 */ /* 0x002fe80000011630 */
[----:B------:R-:W-:Y:S01]  /*5ce0*/  LOP3.LUT P1, RZ, R2, 0x3, R92, 0x48, !PT ;  /* 0x0000000302ff7812 */ /* 0x000fe2000782485c */
[----:B------:R-:W-:Y:S01]  /*5cf0*/  @!UPT UIADD3 URZ, UPT, UPT, URZ, URZ, URZ ;  /* 0x000000fffffff290 */ /* 0x000fe2000fffe0ff */
[----:B----4-:R-:W-:Y:S11]  /*5d00*/  @P0 BRA `(.L_x_100) ;  /* 0x0000000000080947 */ /* 0x010ff60003800000 */
[----:B------:R-:W1:Y:S02]  /*5d10*/  SYNCS.PHASECHK.TRANS64.TRYWAIT P0, [R64+URZ+0x90], R0 ;  /* 0x00009000400075a7 */ /* 0x000e6400080011ff */
[----:B-1----:R-:W-:Y:S05]  /*5d20*/  @!P0 BRA `(.L_x_101) ;  /* 0x0000003c00108947 */ /* 0x002fea0003800000 */
.L_x_100:
[----:B------:R-:W-:Y:S05]  /*5d30*/  @!P1 BRA `(.L_x_102) ;  /* 0x0000000000409947 */ /* 0x000fea0003800000 */
[----:B------:R-:W4:Y:S01]  /*5d40*/  LDCU.64 UR8, c[0x4][0x70] ;  /* 0x01000e00ff0877ac */ /* 0x000f220008000a00 */
[----:B------:R-:W-:Y:S01]  /*5d50*/  MOV R3, 0x0 ;  /* 0x0000000000037802 */ /* 0x000fe20000000f00 */
[----:B------:R-:W-:Y:S02]  /*5d60*/  HFMA2 R12, -RZ, RZ, 0, 5.9604644775390625e-08 ;  /* 0x00000001ff0c7431 */ /* 0x000fe400000001ff */
[----:B------:R-:W-:Y:S02]  /*5d70*/  IMAD.MOV.U32 R8, RZ, RZ, 0x192 ;  /* 0x00000192ff087424 */ /* 0x000fe400078e00ff */
[----:B------:R-:W-:Y:S01]  /*5d80*/  IMAD.MOV.U32 R13, RZ, RZ, RZ ;  /* 0x000000ffff0d7224 */ /* 0x000fe200078e00ff */
[----:B------:R-:W5:Y:S01]  /*5d90*/  LDCU.64 UR6, c[0x4][0x78] ;  /* 0x01000f00ff0677ac */ /* 0x000f620008000a00 */
[----:B------:R-:W1:Y:S01]  /*5da0*/  LDC.64 R2, c[0x4][R3] ;  /* 0x0100000003027b82 */ /* 0x000e620000000a00 */
[----:B------:R-:W2:Y:S01]  /*5db0*/  LDCU.64 UR4, c[0x4][0x10] ;  /* 0x01000200ff0477ac */ /* 0x000ea20008000a00 */
[----:B----4-:R-:W-:Y:S01]  /*5dc0*/  MOV R5, UR9 ;  /* 0x0000000900057c02 */ /* 0x010fe20008000f00 */
[----:B------:R-:W-:Y:S01]  /*5dd0*/  IMAD.U32 R4, RZ, RZ, UR8 ;  /* 0x00000008ff047e24 */ /* 0x000fe2000f8e00ff */
[----:B-----5:R-:W-:Y:S01]  /*5de0*/  MOV R7, UR7 ;  /* 0x0000000700077c02 */ /* 0x020fe20008000f00 */
[----:B------:R-:W-:Y:S01]  /*5df0*/  IMAD.U32 R6, RZ, RZ, UR6 ;  /* 0x00000006ff067e24 */ /* 0x000fe2000f8e00ff */
[----:B--2---:R-:W-:Y:S01]  /*5e00*/  MOV R11, UR5 ;  /* 0x00000005000b7c02 */ /* 0x004fe20008000f00 */
[----:B------:R-:W-:Y:S02]  /*5e10*/  IMAD.U32 R10, RZ, RZ, UR4 ;  /* 0x00000004ff0a7e24 */ /* 0x000fe4000f8e00ff */
[----:B------:R-:W-:Y:S07]  /*5e20*/  LEPC R20, `(.L_x_102) ;  /* 0x000000001014794e */ /* 0x000fee0000000000 */
[----:B-1-3--:R-:W-:Y:S05]  /*5e30*/  CALL.ABS.NOINC R2 ;  /* 0x0000000002007343 */ /* 0x00afea0003c00000 */
.L_x_102:
[----:B------:R-:W-:Y:S05]  /*5e40*/  WARPSYNC.ALL ;  /* 0x0000000000007948 */ /* 0x000fea0003800000 */
[----:B------:R-:W-:Y:S01]  /*5e50*/  R2UR UR4, R48 ;  /* 0x00000000300472ca */ /* 0x000fe200000e0000 */
[--C-:B------:R-:W-:Y:S01]  /*5e60*/  HADD2.F32 R50, -RZ, R56.reuse.H0_H0 ;  /* 0x20000038ff327230 */ /* 0x100fe20000004100 */
[----:B------:R-:W-:Y:S01]  /*5e70*/  ISETP.NE.AND P0, PT, R102, RZ, PT ;  /* 0x000000ff6600720c */ /* 0x000fe20003f05270 */
[----:B------:R-:W-:Y:S01]  /*5e80*/  HADD2.F32 R51, -RZ, R56.H1_H1 ;  /* 0x30000038ff337230 */ /* 0x000fe20000004100 */
[----:B------:R-:W-:Y:S01]  /*5e90*/  BSSY.RECONVERGENT B0, `(.L_x_103) ;  /* 0x0000086000007945 */ /* 0x000fe20003800200 */
[--C-:B------:R-:W-:Y:S08]  /*5ea0*/  HADD2.F32 R52, -RZ, R57.reuse.H0_H0 ;  /* 0x20000039ff347230 */ /* 0x100ff00000004100 */
[----:B------:R-:W1:Y:S02]  /*5eb0*/  LDTM.x32 R4, tmem[UR4] ;  /* 0x00000004000479ee */ /* 0x000e6400082c0000 */
[C---:B-12---:R-:W-:Y:S01]  /*5ec0*/  FMUL R0, R47.reuse, R4 ;  /* 0x000000042f007220 */ /* 0x046fe20000400000 */
[C---:B------:R-:W-:Y:S01]  /*5ed0*/  FMUL R2, R47.reuse, R5 ;  /* 0x000000052f027220 */ /* 0x040fe20000400000 */
[C---:B------:R-:W-:Y:S01]  /*5ee0*/  FMUL R4, R47.reuse, R8 ;  /* 0x000000082f047220 */ /* 0x040fe20000400000 */
[----:B------:R-:W-:Y:S01]  /*5ef0*/  FMUL R3, R47, R6 ;  /* 0x000000062f037220 */ /* 0x000fe20000400000 */
[C---:B------:R-:W-:Y:S01]  /*5f00*/  FFMA R0, R49.reuse, R50, R0 ;  /* 0x0000003231007223 */ /* 0x040fe20000000000 */
[----:B------:R-:W-:Y:S01]  /*5f10*/  FFMA R2, R49, R51, R2 ;  /* 0x0000003331027223 */ /* 0x000fe20000000002 */
[C---:B------:R-:W-:Y:S01]  /*5f20*/  FMUL R5, R47.reuse, R9 ;  /* 0x000000092f057220 */ /* 0x040fe20000400000 */
        /* <DEDUP_REMOVED lines=16> */
[----:B------:R-:W-:Y:S02]  /*6030*/  HADD2.F32 R32, -RZ, R57.H1_H1 ;  /* 0x30000039ff207230 */ /* 0x000fe40000004100 */
[C---:B------:R-:W-:Y:S01]  /*6040*/  FMUL R26, R47.reuse, R30 ;  /* 0x0000001e2f1a7220 */ /* 0x040fe20000400000 */
[----:B------:R-:W-:Y:S01]  /*6050*/  FMUL R29, R47, R33 ;  /* 0x000000212f1d7220 */ /* 0x000fe20000400000 */
[--C-:B------:R-:W-:Y:S02]  /*6060*/  HADD2.F32 R33, -RZ, R58.reuse.H0_H0 ;  /* 0x2000003aff217230 */ /* 0x100fe40000004100 */
[----:B------:R-:W-:Y:S01]  /*6070*/  FFMA R3, R49, R52, R3 ;  /* 0x0000003431037223 */ /* 0x000fe20000000003 */
[C---:B------:R-:W-:Y:S01]  /*6080*/  FMUL R7, R47.reuse, R7 ;  /* 0x000000072f077220 */ /* 0x040fe20000400000 */
[----:B------:R-:W-:Y:S01]  /*6090*/  FMUL R30, R47, R34 ;  /* 0x000000222f1e7220 */ /* 0x000fe20000400000 */
[----:B------:R-:W-:Y:S01]  /*60a0*/  HADD2.F32 R34, -RZ, R58.H1_H1 ;  /* 0x3000003aff227230 */ /* 0x000fe20000004100 */
[----:B------:R-:W-:Y:S01]  /*60b0*/  F2FP.F16.F32.PACK_AB R52, R2, R0 ;  /* 0x000000000234723e */ /* 0x000fe200000000ff */
[--C-:B------:R-:W-:Y:S02]  /*60c0*/  HADD2.F32 R0, -RZ, R59.reuse.H0_H0 ;  /* 0x2000003bff007230 */ /* 0x100fe40000004100 */
[C---:B------:R-:W-:Y:S01]  /*60d0*/  FFMA R7, R49.reuse, R32, R7 ;  /* 0x0000002031077223 */ /* 0x040fe20000000007 */
[----:B------:R-:W-:Y:S02]  /*60e0*/  HADD2.F32 R2, -RZ, R59.H1_H1 ;  /* 0x3000003bff027230 */ /* 0x000fe40000004100 */
[C---:B------:R-:W-:Y:S01]  /*60f0*/  FFMA R4, R49.reuse, R33, R4 ;  /* 0x0000002131047223 */ /* 0x040fe20000000004 */
[C---:B------:R-:W-:Y:S01]  /*6100*/  FFMA R5, R49.reuse, R34, R5 ;  /* 0x0000002231057223 */ /* 0x040fe20000000005 */
[----:B------:R-:W-:Y:S01]  /*6110*/  FFMA R6, R49, R0, R6 ;  /* 0x0000000031067223 */ /* 0x000fe20000000006 */
[--C-:B------:R-:W-:Y:S02]  /*6120*/  HADD2.F32 R0, -RZ, R60.reuse.H0_H0 ;  /* 0x2000003cff007230 */ /* 0x100fe40000004100 */
[----:B------:R-:W-:Y:S01]  /*6130*/  FMUL R11, R47, R11 ;  /* 0x0000000b2f0b7220 */ /* 0x000fe20000400000 */
[----:B------:R-:W-:Y:S01]  /*6140*/  F2FP.F16.F32.PACK_AB R53, R7, R3 ;  /* 0x000000030735723e */ /* 0x000fe200000000ff */
[--C-:B------:R-:W-:Y:S02]  /*6150*/  HADD2.F32 R3, -RZ, R61.reuse.H0_H0 ;  /* 0x2000003dff037230 */ /* 0x100fe40000004100 */
[----:B------:R-:W-:Y:S01]  /*6160*/  FMUL R15, R47, R15 ;  /* 0x0000000f2f0f7220 */ /* 0x000fe20000400000 */
[C---:B------:R-:W-:Y:S01]  /*6170*/  FFMA R11, R49.reuse, R2, R11 ;  /* 0x00000002310b7223 */ /* 0x040fe2000000000b */
[----:B------:R-:W-:Y:S02]  /*6180*/  HADD2.F32 R2, -RZ, R60.H1_H1 ;  /* 0x3000003cff027230 */ /* 0x000fe40000004100 */
[----:B------:R-:W-:Y:S01]  /*6190*/  FFMA R8, R49, R0, R8 ;  /* 0x0000000031087223 */ /* 0x000fe20000000008 */
[----:B------:R-:W-:Y:S02]  /*61a0*/  HADD2.F32 R0, -RZ, R61.H1_H1 ;  /* 0x3000003dff007230 */ /* 0x000fe40000004100 */
[C---:B------:R-:W-:Y:S01]  /*61b0*/  FMUL R19, R47.reuse, R19 ;  /* 0x000000132f137220 */ /* 0x040fe20000400000 */
[----:B------:R-:W-:Y:S01]  /*61c0*/  FMUL R23, R47, R23 ;  /* 0x000000172f177220 */ /* 0x000fe20000400000 */
[C---:B------:R-:W-:Y:S01]  /*61d0*/  FFMA R9, R49.reuse, R2, R9 ;  /* 0x0000000231097223 */ /* 0x040fe20000000009 */
[C---:B------:R-:W-:Y:S01]  /*61e0*/  FFMA R10, R49.reuse, R3, R10 ;  /* 0x00000003310a7223 */ /* 0x040fe2000000000a */
[----:B------:R-:W-:Y:S01]  /*61f0*/  FFMA R15, R49, R0, R15 ;  /* 0x00000000310f7223 */ /* 0x000fe2000000000f */
[--C-:B------:R-:W-:Y:S02]  /*6200*/  HADD2.F32 R2, -RZ, R62.reuse.H0_H0 ;  /* 0x2000003eff027230 */ /* 0x100fe40000004100 */
[----:B------:R-:W-:Y:S01]  /*6210*/  FMUL R27, R47, R27 ;  /* 0x0000001b2f1b7220 */ /* 0x000fe20000400000 */
[----:B------:R-:W-:Y:S01]  /*6220*/  HADD2.F32 R0, -RZ, R62.H1_H1 ;  /* 0x3000003eff007230 */ /* 0x000fe20000004100 */
[----:B------:R-:W-:Y:S01]  /*6230*/  F2FP.F16.F32.PACK_AB R54, R5, R4 ;  /* 0x000000040536723e */ /* 0x000fe200000000ff */
[--C-:B------:R-:W-:Y:S02]  /*6240*/  HADD2.F32 R3, -RZ, R63.reuse.H0_H0 ;  /* 0x2000003fff037230 */ /* 0x100fe40000004100 */
[C---:B------:R-:W-:Y:S01]  /*6250*/  FFMA R12, R49.reuse, R2, R12 ;  /* 0x00000002310c7223 */ /* 0x040fe2000000000c */
[--C-:B------:R-:W-:Y:S02]  /*6260*/  HADD2.F32 R2, -RZ, R68.reuse.H0_H0 ;  /* 0x20000044ff027230 */ /* 0x100fe40000004100 */
[C---:B------:R-:W-:Y:S01]  /*6270*/  FFMA R13, R49.reuse, R0, R13 ;  /* 0x00000000310d7223 */ /* 0x040fe2000000000d */
[----:B------:R-:W-:Y:S02]  /*6280*/  HADD2.F32 R0, -RZ, R63.H1_H1 ;  /* 0x3000003fff007230 */ /* 0x000fe40000004100 */
[----:B------:R-:W-:Y:S01]  /*6290*/  FFMA R14, R49, R3, R14 ;  /* 0x00000003310e7223 */ /* 0x000fe2000000000e */
[----:B------:R-:W-:Y:S01]  /*62a0*/  HADD2.F32 R3, -RZ, R68.H1_H1 ;  /* 0x30000044ff037230 */ /* 0x000fe20000004100 */
[----:B------:R-:W-:Y:S01]  /*62b0*/  F2FP.F16.F32.PACK_AB R55, R11, R6 ;  /* 0x000000060b37723e */ /* 0x000fe200000000ff */
[----:B------:R-:W-:Y:S01]  /*62c0*/  FMUL R31, R47, R31 ;  /* 0x0000001f2f1f7220 */ /* 0x000fe20000400000 */
[C---:B------:R-:W-:Y:S01]  /*62d0*/  FFMA R19, R49.reuse, R0, R19 ;  /* 0x0000000031137223 */ /* 0x040fe20000000013 */
[--C-:B------:R-:W-:Y:S02]  /*62e0*/  HADD2.F32 R0, -RZ, R69.reuse.H0_H0 ;  /* 0x20000045ff007230 */ /* 0x100fe40000004100 */
[C---:B------:R-:W-:Y:S01]  /*62f0*/  FFMA R16, R49.reuse, R2, R16 ;  /* 0x0000000231107223 */ /* 0x040fe20000000010 */
[----:B------:R1:W-:Y:S01]  /*6300*/  STS.128 [R100], R52 ;  /* 0x0000003464007388 */ /* 0x0003e20000000c00 */
[C---:B------:R-:W-:Y:S01]  /*6310*/  FFMA R17, R49.reuse, R3, R17 ;  /* 0x0000000331117223 */ /* 0x040fe20000000011 */
[----:B------:R-:W-:Y:S02]  /*6320*/  HADD2.F32 R2, -RZ, R69.H1_H1 ;  /* 0x30000045ff027230 */ /* 0x000fe40000004100 */
[----:B------:R-:W-:Y:S01]  /*6330*/  FFMA R18, R49, R0, R18 ;  /* 0x0000000031127223 */ /* 0x000fe20000000012 */
[--C-:B------:R-:W-:Y:S01]  /*6340*/  HADD2.F32 R0, -RZ, R70.reuse.H0_H0 ;  /* 0x20000046ff007230 */ /* 0x100fe20000004100 */
[----:B------:R-:W-:Y:S01]  /*6350*/  F2FP.F16.F32.PACK_AB R8, R9, R8 ;  /* 0x000000080908723e */ /* 0x000fe200000000ff */
[--C-:B------:R-:W-:Y:S02]  /*6360*/  HADD2.F32 R3, -RZ, R71.reuse.H0_H0 ;  /* 0x20000047ff037230 */ /* 0x100fe40000004100 */
[C---:B------:R-:W-:Y:S01]  /*6370*/  FFMA R23, R49.reuse, R2, R23 ;  /* 0x0000000231177223 */ /* 0x040fe20000000017 */
[----:B------:R-:W-:Y:S02]  /*6380*/  HADD2.F32 R2, -RZ, R70.H1_H1 ;  /* 0x30000046ff027230 */ /* 0x000fe40000004100 */
[----:B------:R-:W-:Y:S01]  /*6390*/  FFMA R20, R49, R0, R20 ;  /* 0x0000000031147223 */ /* 0x000fe20000000014 */
[----:B------:R-:W-:Y:S01]  /*63a0*/  HADD2.F32 R0, -RZ, R71.H1_H1 ;  /* 0x30000047ff007230 */ /* 0x000fe20000004100 */
[----:B------:R-:W-:Y:S01]  /*63b0*/  F2FP.F16.F32.PACK_AB R9, R15, R10 ;  /* 0x0000000a0f09723e */ /* 0x000fe200000000ff */
[----:B------:R-:W-:Y:S02]  /*63c0*/  HADD2.F32 R4, -RZ, R79.H0_H0 ;  /* 0x2000004fff047230 */ /* 0x000fe40000004100 */
[C---:B------:R-:W-:Y:S01]  /*63d0*/  FFMA R21, R49.reuse, R2, R21 ;  /* 0x0000000231157223 */ /* 0x040fe20000000015 */
[C---:B------:R-:W-:Y:S01]  /*63e0*/  FFMA R22, R49.reuse, R3, R22 ;  /* 0x0000000331167223 */ /* 0x040fe20000000016 */
[----:B------:R-:W-:Y:S01]  /*63f0*/  FFMA R27, R49, R0, R27 ;  /* 0x00000000311b7223 */ /* 0x000fe2000000001b */
[--C-:B------:R-:W-:Y:S01]  /*6400*/  HADD2.F32 R2, -RZ, R76.reuse.H0_H0 ;  /* 0x2000004cff027230 */ /* 0x100fe20000004100 */
[----:B------:R-:W-:Y:S01]  /*6410*/  F2FP.F16.F32.PACK_AB R10, R13, R12 ;  /* 0x0000000c0d0a723e */ /* 0x000fe200000000ff */
[----:B------:R-:W-:Y:S01]  /*6420*/  HADD2.F32 R0, -RZ, R76.H1_H1 ;  /* 0x3000004cff007230 */ /* 0x000fe20000004100 */
[----:B------:R-:W-:Y:S01]  /*6430*/  F2FP.F16.F32.PACK_AB R11, R19, R14 ;  /* 0x0000000e130b723e */ /* 0x000fe200000000ff */
[--C-:B------:R-:W-:Y:S02]  /*6440*/  HADD2.F32 R3, -RZ, R77.reuse.H0_H0 ;  /* 0x2000004dff037230 */ /* 0x100fe40000004100 */
[C---:B------:R-:W-:Y:S01]  /*6450*/  FFMA R24, R49.reuse, R2, R24 ;  /* 0x0000000231187223 */ /* 0x040fe20000000018 */
[--C-:B------:R-:W-:Y:S02]  /*6460*/  HADD2.F32 R2, -RZ, R78.reuse.H0_H0 ;  /* 0x2000004eff027230 */ /* 0x100fe40000004100 */
[C---:B------:R-:W-:Y:S01]  /*6470*/  FFMA R25, R49.reuse, R0, R25 ;  /* 0x0000000031197223 */ /* 0x040fe20000000019 */
[----:B------:R1:W-:Y:S01]  /*6480*/  STS.128 [R99+0x10], R8 ;  /* 0x0000100863007388 */ /* 0x0003e20000000c00 */
[----:B------:R-:W-:Y:S02]  /*6490*/  HADD2.F32 R0, -RZ, R77.H1_H1 ;  /* 0x3000004dff007230 */ /* 0x000fe40000004100 */
[----:B------:R-:W-:Y:S01]  /*64a0*/  FFMA R26, R49, R3, R26 ;  /* 0x00000003311a7223 */ /* 0x000fe2000000001a */
[----:B------:R-:W-:Y:S01]  /*64b0*/  HADD2.F32 R3, -RZ, R78.H1_H1 ;  /* 0x3000004eff037230 */ /* 0x000fe20000004100 */
[----:B------:R-:W-:Y:S01]  /*64c0*/  F2FP.F16.F32.PACK_AB R16, R17, R16 ;  /* 0x000000101110723e */ /* 0x000fe200000000ff */
[----:B------:R-:W-:Y:S01]  /*64d0*/  HADD2.F32 R5, -RZ, R79.H1_H1 ;  /* 0x3000004fff057230 */ /* 0x000fe20000004100 */
[----:B------:R-:W-:Y:S01]  /*64e0*/  F2FP.F16.F32.PACK_AB R17, R23, R18 ;  /* 0x000000121711723e */ /* 0x000fe200000000ff */
[----:B------:R-:W-:Y:S01]  /*64f0*/  FFMA R31, R49, R0, R31 ;  /* 0x00000000311f7223 */ /* 0x000fe2000000001f */
[----:B------:R-:W-:Y:S01]  /*6500*/  FMUL R35, R47, R35 ;  /* 0x000000232f237220 */ /* 0x000fe20000400000 */
[----:B------:R-:W-:Y:S01]  /*6510*/  F2FP.F16.F32.PACK_AB R18, R21, R20 ;  /* 0x000000141512723e */ /* 0x000fe200000000ff */
[----:B------:R-:W-:Y:S01]  /*6520*/  FFMA R28, R49, R2, R28 ;  /* 0x00000002311c7223 */ /* 0x000fe2000000001c */
[----:B------:R-:W-:Y:S01]  /*6530*/  F2FP.F16.F32.PACK_AB R19, R27, R22 ;  /* 0x000000161b13723e */ /* 0x000fe200000000ff */
[C---:B------:R-:W-:Y:S01]  /*6540*/  FFMA R29, R49.reuse, R3, R29 ;  /* 0x00000003311d7223 */ /* 0x040fe2000000001d */
[C---:B------:R-:W-:Y:S01]  /*6550*/  FFMA R30, R49.reuse, R4, R30 ;  /* 0x00000004311e7223 */ /* 0x040fe2000000001e */
[----:B------:R-:W-:Y:S01]  /*6560*/  FFMA R35, R49, R5, R35 ;  /* 0x0000000531237223 */ /* 0x000fe20000000023 */
[----:B------:R-:W-:Y:S01]  /*6570*/  F2FP.F16.F32.PACK_AB R24, R25, R24 ;  /* 0x000000181918723e */ /* 0x000fe200000000ff */
[----:B------:R1:W-:Y:S01]  /*6580*/  STS.128 [R98+0x20], R16 ;  /* 0x0000201062007388 */ /* 0x0003e20000000c00 */
[----:B------:R-:W-:Y:S02]  /*6590*/  F2FP.F16.F32.PACK_AB R25, R31, R26 ;  /* 0x0000001a1f19723e */ /* 0x000fe400000000ff */
[----:B------:R-:W-:Y:S02]  /*65a0*/  F2FP.F16.F32.PACK_AB R26, R29, R28 ;  /* 0x0000001c1d1a723e */ /* 0x000fe400000000ff */
[----:B------:R-:W-:Y:S05]  /*65b0*/  F2FP.F16.F32.PACK_AB R27, R35, R30 ;  /* 0x0000001e231b723e */ /* 0x000fea00000000ff */
[----:B------:R1:W-:Y:S01]  /*65c0*/  STS.128 [R106+0x30], R24 ;  /* 0x000030186a007388 */ /* 0x0003e20000000c00 */
[----:B------:R-:W-:Y:S01]  /*65d0*/  @!PT LDS RZ, [RZ] ;  /* 0x00000000fffff984 */ /* 0x000fe20000000800 */
[----:B------:R-:W-:Y:S01]  /*65e0*/  @!PT LDS RZ, [RZ] ;  /* 0x00000000fffff984 */ /* 0x000fe20000000800 */
[----:B------:R-:W-:Y:S01]  /*65f0*/  @!PT LDS RZ, [RZ] ;  /* 0x00000000fffff984 */ /* 0x000fe20000000800 */
[----:B------:R-:W-:Y:S01]  /*6600*/  @!PT LDS RZ, [RZ] ;  /* 0x00000000fffff984 */ /* 0x000fe20000000800 */
[----:B------:R2:W-:Y:S07]  /*6610*/  MEMBAR.ALL.CTA ;  /* 0x0000000000007992 */ /* 0x0005ee0000008000 */
[----:B--2---:R-:W2:Y:S02]  /*6620*/  FENCE.VIEW.ASYNC.S ;  /* 0x00000000000073c6 */ /* 0x004ea40000000000 */
[----:B--2---:R-:W-:Y:S06]  /*6630*/  BAR.SYNC.DEFER_BLOCKING 0x1, 0x80 ;  /* 0x0042000000007b1d */ /* 0x004fec0000010000 */
[----:B------:R-:W-:Y:S05]  /*6640*/  @P0 BRA `(.L_x_104) ;  /* 0x0000000000280947 */ /* 0x000fea0003800000 */
[----:B------:R-:W-:Y:S02]  /*6650*/  UIADD3 UR4, UPT, UPT, UR48, 0x200, URZ ;  /* 0x0000020030047890 */ /* 0x000fe4000fffe0ff */
[----:B------:R-:W-:Y:S01]  /*6660*/  UIADD3 UR6, UP0, UPT, UR52, 0x680, URZ ;  /* 0x0000068034067890 */ /* 0x000fe2000ff1e0ff */
[----:B------:R-:W-:Y:S03]  /*6670*/  UMOV UR43, UR36 ;  /* 0x00000024002b7c82 */ /* 0x000fe60008000000 */
[----:B------:R-:W-:Y:S01]  /*6680*/  MOV R93, UR4 ;  /* 0x00000004005d7c02 */ /* 0x000fe20008000f00 */
[----:B------:R-:W-:Y:S03]  /*6690*/  UIADD3.X UR7, UPT, UPT, URZ, UR53, URZ, UP0, !UPT ;  /* 0x00000035ff077290 */ /* 0x000fe600087fe4ff */
[----:B------:R-:W-:Y:S11]  /*66a0*/  R2UR UR40, R93 ;  /* 0x000000005d2872ca */ /* 0x000ff600000e0000 */
[----:B------:R-:W-:Y:S02]  /*66b0*/  @!UPT UIADD3 URZ, UPT, UPT, URZ, URZ, URZ ;  /* 0x000000fffffff290 */ /* 0x000fe4000fffe0ff */
[----:B------:R2:W-:Y:S01]  /*66c0*/  UTMASTG.3D [UR40], [UR6] ;  /* 0x00000028060073b5 */ /* 0x0005e20008010000 */
[----:B------:R0:W-:Y:S01]  /*66d0*/  UTMACMDFLUSH ;  /* 0x00000000000079b7 */ /* 0x0001e20000000000 */
[----:B--2---:R-:W-:Y:S04]  /*66e0*/  DEPBAR.LE SB0, 0x1 ;  /* 0x000080400000791a */ /* 0x004fe80000000000 */
.L_x_104:
[----:B------:R-:W-:Y:S05]  /*66f0*/  BSYNC.RECONVERGENT B0 ;  /* 0x0000000000007941 */ /* 0x000fea0003800200 */
.L_x_103:
[----:B------:R-:W-:Y:S01]  /*6700*/  BAR.SYNC.DEFER_BLOCKING 0x1, 0x80 ;  /* 0x0042000000007b1d */ /* 0x000fe20000010000 */
[----:B------:R-:W-:Y:S01]  /*6710*/  ISETP.NE.AND P1, PT, R107, RZ, PT ;  /* 0x000000ff6b00720c */ /* 0x000fe20003f25270 */
[----:B------:R-:W-:Y:S01]  /*6720*/  UISETP.NE.AND UP0, UPT, UR49, URZ, UPT ;  /* 0x000000ff3100728c */ /* 0x000fe2000bf05270 */
[----:B------:R-:W-:Y:S11]  /*6730*/  LEA R2, R65, UR48, 0x3 ;  /* 0x0000003041027c11 */ /* 0x000ff6000f8e18ff */
[----:B------:R-:W-:Y:S01]  /*6740*/  @P1 SHF.L.U32 R3, R97, 0x1f, RZ ;  /* 0x0000001f61031819 */ /* 0x000fe200000006ff */
[----:B------:R-:W-:Y:S06]  /*6750*/  BRA.U !UP0, `(.L_x_105) ;  /* 0x0000000108247547 */ /* 0x000fec000b800000 */
[----:B------:R-:W-:Y:S01]  /*6760*/  IMAD.U32 R4, RZ, RZ, UR51 ;  /* 0x00000033ff047e24 */ /* 0x000fe2000f8e00ff */
[----:B------:R-:W-:Y:S01]  /*6770*/  MOV R0, UR37 ;  /* 0x0000002500007c02 */ /* 0x000fe20008000f00 */
[----:B------:R-:W-:Y:S03]  /*6780*/  UIADD3 UR51, UPT, UPT, UR51, 0x1, URZ ;  /* 0x0000000133337890 */ /* 0x000fe6000fffe0ff */
[----:B------:R-:W-:Y:S01]  /*6790*/  @P1 LEA R4, R4, UR48, 0x3 ;  /* 0x0000003004041c11 */ /* 0x000fe2000f8e18ff */
[----:B------:R-:W-:Y:S04]  /*67a0*/  UISETP.NE.AND UP0, UPT, UR51, 0x4, UPT ;  /* 0x000000043300788c */ /* 0x000fe8000bf05270 */
[----:B------:R-:W-:Y:S01]  /*67b0*/  @P1 VIADD R4, R4, 0x40 ;  /* 0x0000004004041836 */ /* 0x000fe20000000000 */
[----:B------:R-:W-:Y:S04]  /*67c0*/  USEL UR51, UR51, URZ, UP0 ;  /* 0x000000ff33337287 */ /* 0x000fe80008000000 */
[----:B------:R-:W-:Y:S04]  /*67d0*/  @P1 PRMT R0, R0, 0x654, R4 ;  /* 0x0000065400001816 */ /* 0x000fe80000000004 */
[----:B------:R2:W-:Y:S04]  /*67e0*/  @P1 SYNCS.ARRIVE.TRANS64.RED.A1T0 RZ, [R0+URZ], RZ ;  /* 0x000000ff00ff19a7 */ /* 0x0005e800081004ff */
.L_x_105:
[----:B------:R-:W4:Y:S01]  /*67f0*/  @P1 SYNCS.PHASECHK.TRANS64.TRYWAIT P0, [R2+URZ+0x20], R3 ;  /* 0x00002003020015a7 */ /* 0x000f2200080011ff */
[----:B------:R-:W-:Y:S01]  /*6800*/  BSSY B1, `(.L_x_106) ;  /* 0x0000016000017945 */ /* 0x000fe20003800000 */
[----:B----4-:R-:W-:Y:S03]  /*6810*/  @P1 SEL R66, RZ, 0x1, !P0 ;  /* 0x00000001ff421807 */ /* 0x010fe60004000000 */
[----:B------:R-:W-:Y:S05]  /*6820*/  @!P1 BRA `(.L_x_107) ;  /* 0x00000000004c9947 */ /* 0x000fea0003800000 */
[----:B------:R-:W-:Y:S01]  /*6830*/  ISETP.NE.AND P0, PT, R66, RZ, PT ;  /* 0x000000ff4200720c */ /* 0x000fe20003f05270 */
[----:B------:R-:W-:Y:S01]  /*6840*/  BSSY B0, `(.L_x_108) ;  /* 0x000000b000007945 */ /* 0x000fe20003800000 */
[----:B------:R-:W-:Y:S11]  /*6850*/  ISETP.NE.AND P1, PT, R67, RZ, PT ;  /* 0x000000ff4300720c */ /* 0x000ff60003f25270 */
[----:B------:R-:W-:Y:S02]  /*6860*/  @!UPT UIADD3 URZ, UPT, UPT, URZ, URZ, URZ ;  /* 0x000000fffffff290 */ /* 0x000fe4000fffe0ff */
[C---:B------:R-:W-:Y:S01]  /*6870*/  @P1 IMAD R6, R65.reuse, 0x2000, R100 ;  /* 0x0000200041061824 */ /* 0x040fe200078e0264 */
[C---:B------:R-:W-:Y:S01]  /*6880*/  @P1 LEA R4, R65.reuse, R98, 0xd ;  /* 0x0000006241041211 */ /* 0x040fe200078e68ff */
[C---:B------:R-:W-:Y:S02]  /*6890*/  @P1 IMAD R5, R65.reuse, 0x2000, R99 ;  /* 0x0000200041051824 */ /* 0x040fe400078e0263 */
[----:B------:R-:W-:Y:S01]  /*68a0*/  @P1 IMAD R3, R65, 0x2000, R106 ;  /* 0x0000200041031824 */ /* 0x000fe200078e026a */
[----:B------:R-:W-:Y:S06]  /*68b0*/  @P0 BRA `(.L_x_109) ;  /* 0x00000000000c0947 */ /* 0x000fec0003800000 */
[----:B--2---:R-:W-:Y:S04]  /*68c0*/  SHF.L.U32 R0, R97, 0x1f, RZ ;  /* 0x0000001f61007819 */ /* 0x004fe800000006ff */
[----:B------:R-:W2:Y:S02]  /*68d0*/  SYNCS.PHASECHK.TRANS64.TRYWAIT P0, [R2+URZ+0x20], R0 ;  /* 0x00002000020075a7 */ /* 0x000ea400080011ff */
[----:B--2---:R-:W-:Y:S05]  /*68e0*/  @!P0 BRA `(.L_x_110) ;  /* 0x0000003000348947 */ /* 0x004fea0003800000 */
.L_x_109:
[----:B------:R-:W-:Y:S05]  /*68f0*/  BSYNC B0 ;  /* 0x0000000000007941 */ /* 0x000fea0003800000 */
.L_x_108:
[----:B------:R-:W-:Y:S02]  /*6900*/  ISETP.NE.AND P0, PT, R67, RZ, PT ;  /* 0x000000ff4300720c */ /* 0x000fe40003f05270 */
[----:B------:R-:W-:Y:S11]  /*6910*/  IADD3 R65, PT, PT, R65, 0x1, RZ ;  /* 0x0000000141417810 */ /* 0x000ff60007ffe0ff */
[----:B------:R4:W1:Y:S04]  /*6920*/  @P0 LDS.128 R56, [R6] ;  /* 0x0000000006380984 */ /* 0x0008680000000c00 */
[----:B------:R4:W1:Y:S04]  /*6930*/  @P0 LDS.128 R60, [R5+0x10] ;  /* 0x00001000053c0984 */ /* 0x0008680000000c00 */
[----:B------:R4:W1:Y:S04]  /*6940*/  @P0 LDS.128 R68, [R4+0x20] ;  /* 0x0000200004440984 */ /* 0x0008680000000c00 */
[----:B------:R4:W1:Y:S02]  /*6950*/  @P0 LDS.128 R76, [R3+0x30] ;  /* 0x00003000034c0984 */ /* 0x0008640000000c00 */
.L_x_107:
[----:B------:R-:W-:Y:S05]  /*6960*/  BSYNC B1 ;  /* 0x0000000000017941 */ /* 0x000fea0003800000 */
.L_x_106:
[----:B--2---:R-:W-:Y:S05]  /*6970*/  VIADD R0, R48, 0x20 ;  /* 0x0000002030007836 */ /* 0x004fea0000000000 */
[----:B------:R-:W-:Y:S04]  /*6980*/  SHF.R.U32.HI R0, RZ, 0x15, R0 ;  /* 0x00000015ff007819 */ /* 0x000fe80000011600 */
[----:B------:R-:W-:Y:S11]  /*6990*/  LOP3.LUT P0, RZ, R0, 0x3, R92, 0x48, !PT ;  /* 0x0000000300ff7812 */ /* 0x000ff6000780485c */
[----:B------:R-:W-:Y:S02]  /*69a0*/  @!UPT UIADD3 URZ, UPT, UPT, URZ, URZ, URZ ;  /* 0x000000fffffff290 */ /* 0x000fe4000fffe0ff */
[----:B------:R-:W-:Y:S05]  /*69b0*/  @!P0 BRA `(.L_x_111) ;  /* 0x0000000000408947 */ /* 0x000fea0003800000 */
[----:B------:R-:W2:Y:S01]  /*69c0*/  LDCU.64 UR8, c[0x4][0x70] ;  /* 0x01000e00ff0877ac */ /* 0x000ea20008000a00 */
[----:B----4-:R-:W-:Y:S01]  /*69d0*/  MOV R3, 0x0 ;  /* 0x0000000000037802 */ /* 0x010fe20000000f00 */
[----:B------:R-:W-:Y:S02]  /*69e0*/  HFMA2 R12, -RZ, RZ, 0, 5.9604644775390625e-08 ;  /* 0x00000001ff0c7431 */ /* 0x000fe400000001ff */
[----:B-1----:R-:W-:Y:S02]  /*69f0*/  IMAD.MOV.U32 R8, RZ, RZ, 0x192 ;  /* 0x00000192ff087424 */ /* 0x002fe400078e00ff */
[----:B------:R-:W-:Y:S01]  /*6a00*/  IMAD.MOV.U32 R13, RZ, RZ, RZ ;  /* 0x000000ffff0d7224 */ /* 0x000fe200078e00ff */
[----:B------:R-:W1:Y:S01]  /*6a10*/  LDCU.64 UR6, c[0x4][0x78] ;  /* 0x01000f00ff0677ac */ /* 0x000e620008000a00 */
[----:B------:R-:W4:Y:S01]  /*6a20*/  LDC.64 R2, c[0x4][R3] ;  /* 0x0100000003027b82 */ /* 0x000f220000000a00 */
[----:B------:R-:W5:Y:S01]  /*6a30*/  LDCU.64 UR4, c[0x4][0x10] ;  /* 0x01000200ff0477ac */ /* 0x000f620008000a00 */
[----:B--2---:R-:W-:Y:S01]  /*6a40*/  MOV R5, UR9 ;  /* 0x0000000900057c02 */ /* 0x004fe20008000f00 */
[----:B------:R-:W-:Y:S01]  /*6a50*/  IMAD.U32 R4, RZ, RZ, UR8 ;  /* 0x00000008ff047e24 */ /* 0x000fe2000f8e00ff */
[----:B-1----:R-:W-:Y:S01]  /*6a60*/  MOV R7, UR7 ;  /* 0x0000000700077c02 */ /* 0x002fe20008000f00 */
[----:B------:R-:W-:Y:S01]  /*6a70*/  IMAD.U32 R6, RZ, RZ, UR6 ;  /* 0x00000006ff067e24 */ /* 0x000fe2000f8e00ff */
[----:B-----5:R-:W-:Y:S01]  /*6a80*/  MOV R11, UR5 ;  /* 0x00000005000b7c02 */ /* 0x020fe20008000f00 */
[----:B------:R-:W-:Y:S02]  /*6a90*/  IMAD.U32 R10, RZ, RZ, UR4 ;  /* 0x00000004ff0a7e24 */ /* 0x000fe4000f8e00ff */
[----:B------:R-:W-:Y:S07]  /*6aa0*/  LEPC R20, `(.L_x_111) ;  /* 0x000000001014794e */ /* 0x000fee0000000000 */
[----:B---34-:R-:W-:Y:S05]  /*6ab0*/  CALL.ABS.NOINC R2 ;  /* 0x0000000002007343 */ /* 0x018fea0003c00000 */
.L_x_111:
[----:B------:R-:W-:Y:S05]  /*6ac0*/  WARPSYNC.ALL ;  /* 0x0000000000007948 */ /* 0x000fea0003800000 */
[----:B------:R-:W-:Y:S01]  /*6ad0*/  R2UR UR4, R48 ;  /* 0x00000000300472ca */ /* 0x000fe200000e0000 */
[--C-:B-1--4-:R-:W-:Y:S01]  /*6ae0*/  HADD2.F32 R3, -RZ, R56.reuse.H0_H0 ;  /* 0x20000038ff037230 */ /* 0x112fe20000004100 */
[----:B------:R-:W-:Y:S01]  /*6af0*/  ISETP.NE.AND P6, PT, R107, RZ, PT ;  /* 0x000000ff6b00720c */ /* 0x000fe20003fc5270 */
[--C-:B------:R-:W-:Y:S01]  /*6b00*/  HADD2.F32 R51, -RZ, R57.reuse.H1_H1 ;  /* 0x30000039ff337230 */ /* 0x100fe20000004100 */
[----:B------:R-:W-:Y:S01]  /*6b10*/  MOV R50, UR51 ;  /* 0x0000003300327c02 */ /* 0x000fe20008000f00 */
[----:B------:R-:W-:Y:S01]  /*6b20*/  BSSY.RECONVERGENT B0, `(.L_x_112) ;  /* 0x000008c000007945 */ /* 0x000fe20003800200 */
[----:B------:R-:W-:Y:S02]  /*6b30*/  MOV R72, UR37 ;  /* 0x0000002500487c02 */ /* 0x000fe40008000f00 */
[----:B------:R-:W-:Y:S05]  /*6b40*/  ISETP.NE.AND P0, PT, R102, RZ, PT ;  /* 0x000000ff6600720c */ /* 0x000fea0003f05270 */
[----:B------:R-:W1:Y:S02]  /*6b50*/  LDTM.x32 R4, tmem[UR4+0x20] ;  /* 0x00002004000479ee */ /* 0x000e6400082c0000 */
[----:B------:R-:W-:Y:S04]  /*6b60*/  @P6 LEA R50, R50, UR48, 0x3 ;  /* 0x0000003032326c11 */ /* 0x000fe8000f8e18ff */
[----:B------:R-:W-:Y:S04]  /*6b70*/  @P6 IADD3 R50, PT, PT, R50, 0x40, RZ ;  /* 0x0000004032326810 */ /* 0x000fe80007ffe0ff */
[----:B------:R-:W-:Y:S01]  /*6b80*/  @P6 PRMT R72, R72, 0x654, R50 ;  /* 0x0000065448486816 */ /* 0x000fe20000000032 */
[----:B------:R-:W-:Y:S02]  /*6b90*/  HADD2.F32 R50, -RZ, R57.H0_H0 ;  /* 0x20000039ff327230 */ /* 0x000fe40000004100 */
[C---:B-1----:R-:W-:Y:S01]  /*6ba0*/  FMUL R0, R47.reuse, R4 ;  /* 0x000000042f007220 */ /* 0x042fe20000400000 */
[----:B------:R-:W-:Y:S02]  /*6bb0*/  HADD2.F32 R4, -RZ, R56.H1_H1 ;  /* 0x30000038ff047230 */ /* 0x000fe40000004100 */
[C---:B------:R-:W-:Y:S01]  /*6bc0*/  FMUL R2, R47.reuse, R5 ;  /* 0x000000052f027220 */ /* 0x040fe20000400000 */
[----:B------:R-:W-:Y:S01]  /*6bd0*/  FMUL R7, R47, R7 ;  /* 0x000000072f077220 */ /* 0x000fe20000400000 */
[----:B------:R-:W-:Y:S01]  /*6be0*/  FFMA R0, R49, R3, R0 ;  /* 0x0000000331007223 */ /* 0x000fe20000000000 */
[----:B------:R-:W-:Y:S01]  /*6bf0*/  FMUL R3, R47, R6 ;  /* 0x000000062f037220 */ /* 0x000fe20000400000 */
[----:B------:R-:W-:Y:S01]  /*6c00*/  FFMA R2, R49, R4, R2 ;  /* 0x0000000431027223 */ /* 0x000fe20000000002 */
[C---:B------:R-:W-:Y:S01]  /*6c10*/  FMUL R4, R47.reuse, R8 ;  /* 0x000000082f047220 */ /* 0x040fe20000400000 */
[----:B------:R-:W-:Y:S01]  /*6c20*/  FMUL R8, R47, R12 ;  /* 0x0000000c2f087220 */ /* 0x000fe20000400000 */
[----:B------:R-:W-:Y:S01]  /*6c30*/  FFMA R3, R49, R50, R3 ;  /* 0x0000003231037223 */ /* 0x000fe20000000003 */
[C---:B------:R-:W-:Y:S01]  /*6c40*/  FMUL R12, R47.reuse, R16 ;  /* 0x000000102f0c7220 */ /* 0x040fe20000400000 */
[C---:B------:R-:W-:Y:S01]  /*6c50*/  FMUL R16, R47.reuse, R20 ;  /* 0x000000142f107220 */ /* 0x040fe20000400000 */
[C---:B------:R-:W-:Y:S01]  /*6c60*/  FMUL R20, R47.reuse, R24 ;  /* 0x000000182f147220 */ /* 0x040fe20000400000 */
[C---:B------:R-:W-:Y:S01]  /*6c70*/  FMUL R24, R47.reuse, R28 ;  /* 0x0000001c2f187220 */ /* 0x040fe20000400000 */
[C---:B------:R-:W-:Y:S01]  /*6c80*/  FMUL R28, R47.reuse, R32 ;  /* 0x000000202f1c7220 */ /* 0x040fe20000400000 */
[--C-:B------:R-:W-:Y:S01]  /*6c90*/  HADD2.F32 R32, -RZ, R58.reuse.H0_H0 ;  /* 0x2000003aff207230 */ /* 0x100fe20000004100 */
[----:B------:R-:W-:Y:S01]  /*6ca0*/  F2FP.F16.F32.PACK_AB R52, R2, R0 ;  /* 0x000000000234723e */ /* 0x000fe200000000ff */
[----:B------:R-:W-:Y:S02]  /*6cb0*/  HADD2.F32 R0, -RZ, R58.H1_H1 ;  /* 0x3000003aff007230 */ /* 0x000fe40000004100 */
[----:B------:R-:W-:Y:S01]  /*6cc0*/  FMUL R5, R47, R9 ;  /* 0x000000092f057220 */ /* 0x000fe20000400000 */
[--C-:B------:R-:W-:Y:S02]  /*6cd0*/  HADD2.F32 R2, -RZ, R59.reuse.H0_H0 ;  /* 0x2000003bff027230 */ /* 0x100fe40000004100 */
[C---:B------:R-:W-:Y:S01]  /*6ce0*/  FFMA R7, R49.reuse, R51, R7 ;  /* 0x0000003331077223 */ /* 0x040fe20000000007 */
[C---:B------:R-:W-:Y:S01]  /*6cf0*/  FFMA R4, R49.reuse, R32, R4 ;  /* 0x0000002031047223 */ /* 0x040fe20000000004 */
[----:B------:R-:W-:Y:S02]  /*6d00*/  HADD2.F32 R32, -RZ, R59.H1_H1 ;  /* 0x3000003bff207230 */ /* 0x000fe40000004100 */
[----:B------:R-:W-:Y:S01]  /*6d10*/  FFMA R5, R49, R0, R5 ;  /* 0x0000000031057223 */ /* 0x000fe20000000005 */
[--C-:B------:R-:W-:Y:S01]  /*6d20*/  HADD2.F32 R0, -RZ, R60.reuse.H0_H0 ;  /* 0x2000003cff007230 */ /* 0x100fe20000004100 */
[----:B------:R-:W-:Y:S01]  /*6d30*/  F2FP.F16.F32.PACK_AB R53, R7, R3 ;  /* 0x000000030735723e */ /* 0x000fe200000000ff */
[----:B------:R-:W-:Y:S01]  /*6d40*/  FMUL R6, R47, R10 ;  /* 0x0000000a2f067220 */ /* 0x000fe20000400000 */
[--C-:B------:R-:W-:Y:S01]  /*6d50*/  HADD2.F32 R3, -RZ, R61.reuse.H0_H0 ;  /* 0x2000003dff037230 */ /* 0x100fe20000004100 */
[----:B------:R-:W-:Y:S01]  /*6d60*/  F2FP.F16.F32.PACK_AB R54, R5, R4 ;  /* 0x000000040536723e */ /* 0x000fe200000000ff */
[----:B------:R-:W-:Y:S01]  /*6d70*/  FMUL R11, R47, R11 ;  /* 0x0000000b2f0b7220 */ /* 0x000fe20000400000 */
[----:B------:R-:W-:Y:S01]  /*6d80*/  FFMA R6, R49, R2, R6 ;  /* 0x0000000231067223 */ /* 0x000fe20000000006 */
[----:B------:R-:W-:Y:S02]  /*6d90*/  HADD2.F32 R2, -RZ, R60.H1_H1 ;  /* 0x3000003cff027230 */ /* 0x000fe40000004100 */
[----:B------:R-:W-:Y:S01]  /*6da0*/  FMUL R9, R47, R13 ;  /* 0x0000000d2f097220 */ /* 0x000fe20000400000 */
[C---:B------:R-:W-:Y:S01]  /*6db0*/  FFMA R11, R49.reuse, R32, R11 ;  /* 0x00000020310b7223 */ /* 0x040fe2000000000b */
[----:B------:R-:W-:Y:S01]  /*6dc0*/  FFMA R8, R49, R0, R8 ;  /* 0x0000000031087223 */ /* 0x000fe20000000008 */
[C---:B------:R-:W-:Y:S01]  /*6dd0*/  FMUL R10, R47.reuse, R14 ;  /* 0x0000000e2f0a7220 */ /* 0x040fe20000400000 */
[----:B------:R-:W-:Y:S02]  /*6de0*/  HADD2.F32 R0, -RZ, R61.H1_H1 ;  /* 0x3000003dff007230 */ /* 0x000fe40000004100 */
[----:B------:R-:W-:Y:S01]  /*6df0*/  FMUL R15, R47, R15 ;  /* 0x0000000f2f0f7220 */ /* 0x000fe20000400000 */
[C---:B------:R-:W-:Y:S01]  /*6e00*/  FFMA R9, R49.reuse, R2, R9 ;  /* 0x0000000231097223 */ /* 0x040fe20000000009 */
[C---:B------:R-:W-:Y:S01]  /*6e10*/  FFMA R10, R49.reuse, R3, R10 ;  /* 0x00000003310a7223 */ /* 0x040fe2000000000a */
[--C-:B------:R-:W-:Y:S02]  /*6e20*/  HADD2.F32 R2, -RZ, R62.reuse.H0_H0 ;  /* 0x2000003eff027230 */ /* 0x100fe40000004100 */
[----:B------:R-:W-:Y:S01]  /*6e30*/  FFMA R15, R49, R0, R15 ;  /* 0x00000000310f7223 */ /* 0x000fe2000000000f */
[----:B------:R-:W-:Y:S02]  /*6e40*/  HADD2.F32 R3, -RZ, R62.H1_H1 ;  /* 0x3000003eff037230 */ /* 0x000fe40000004100 */
[C---:B------:R-:W-:Y:S01]  /*6e50*/  FMUL R13, R47.reuse, R17 ;  /* 0x000000112f0d7220 */ /* 0x040fe20000400000 */
[--C-:B------:R-:W-:Y:S02]  /*6e60*/  HADD2.F32 R0, -RZ, R63.reuse.H0_H0 ;  /* 0x2000003fff007230 */ /* 0x100fe40000004100 */
[----:B------:R-:W-:Y:S01]  /*6e70*/  FMUL R14, R47, R18 ;  /* 0x000000122f0e7220 */ /* 0x000fe20000400000 */
[C---:B------:R-:W-:Y:S01]  /*6e80*/  FFMA R12, R49.reuse, R2, R12 ;  /* 0x00000002310c7223 */ /* 0x040fe2000000000c */
[C---:B------:R-:W-:Y:S01]  /*6e90*/  FFMA R13, R49.reuse, R3, R13 ;  /* 0x00000003310d7223 */ /* 0x040fe2000000000d */
[----:B------:R-:W-:Y:S02]  /*6ea0*/  HADD2.F32 R2, -RZ, R63.H1_H1 ;  /* 0x3000003fff027230 */ /* 0x000fe40000004100 */
[----:B------:R-:W-:Y:S01]  /*6eb0*/  FFMA R14, R49, R0, R14 ;  /* 0x00000000310e7223 */ /* 0x000fe2000000000e */
[C---:B------:R-:W-:Y:S01]  /*6ec0*/  FMUL R19, R47.reuse, R19 ;  /* 0x000000132f137220 */ /* 0x040fe20000400000 */
[--C-:B------:R-:W-:Y:S02]  /*6ed0*/  HADD2.F32 R0, -RZ, R68.reuse.H0_H0 ;  /* 0x20000044ff007230 */ /* 0x100fe40000004100 */
[----:B------:R-:W-:Y:S01]  /*6ee0*/  FMUL R17, R47, R21 ;  /* 0x000000152f117220 */ /* 0x000fe20000400000 */
[--C-:B------:R-:W-:Y:S02]  /*6ef0*/  HADD2.F32 R3, -RZ, R69.reuse.H0_H0 ;  /* 0x20000045ff037230 */ /* 0x100fe40000004100 */
[C---:B------:R-:W-:Y:S01]  /*6f00*/  FFMA R19, R49.reuse, R2, R19 ;  /* 0x0000000231137223 */ /* 0x040fe20000000013 */
[----:B------:R-:W-:Y:S02]  /*6f10*/  HADD2.F32 R2, -RZ, R68.H1_H1 ;  /* 0x30000044ff027230 */ /* 0x000fe40000004100 */
        /* <DEDUP_REMOVED lines=9> */
[----:B------:R-:W-:Y:S01]  /*6fb0*/  FMUL R21, R47, R25 ;  /* 0x000000192f157220 */ /* 0x000fe20000400000 */
[----:B------:R-:W-:Y:S01]  /*6fc0*/  F2FP.F16.F32.PACK_AB R55, R11, R6 ;  /* 0x000000060b37723e */ /* 0x000fe200000000ff */
[--C-:B------:R-:W-:Y:S02]  /*6fd0*/  HADD2.F32 R3, -RZ, R71.reuse.H0_H0 ;  /* 0x20000047ff037230 */ /* 0x100fe40000004100 */
[----:B------:R-:W-:Y:S01]  /*6fe0*/  FMUL R22, R47, R26 ;  /* 0x0000001a2f167220 */ /* 0x000fe20000400000 */
[C---:B------:R-:W-:Y:S01]  /*6ff0*/  FFMA R20, R49.reuse, R2, R20 ;  /* 0x0000000231147223 */ /* 0x040fe20000000014 */
[C---:B------:R-:W-:Y:S01]  /*7000*/  FFMA R21, R49.reuse, R0, R21 ;  /* 0x0000000031157223 */ /* 0x040fe20000000015 */
[----:B------:R1:W-:Y:S01]  /*7010*/  STS.128 [R100+0x2000], R52 ;  /* 0x0020003464007388 */ /* 0x0003e20000000c00 */
[----:B------:R-:W-:Y:S02]  /*7020*/  HADD2.F32 R0, -RZ, R71.H1_H1 ;  /* 0x30000047ff007230 */ /* 0x000fe40000004100 */
[----:B------:R-:W-:Y:S01]  /*7030*/  FFMA R22, R49, R3, R22 ;  /* 0x0000000331167223 */ /* 0x000fe20000000016 */
[----:B------:R-:W-:Y:S01]  /*7040*/  FMUL R27, R47, R27 ;  /* 0x0000001b2f1b7220 */ /* 0x000fe20000400000 */
[--C-:B------:R-:W-:Y:S01]  /*7050*/  HADD2.F32 R2, -RZ, R76.reuse.H0_H0 ;  /* 0x2000004cff027230 */ /* 0x100fe20000004100 */
[----:B------:R-:W-:Y:S01]  /*7060*/  F2FP.F16.F32.PACK_AB R8, R9, R8 ;  /* 0x000000080908723e */ /* 0x000fe200000000ff */
[----:B------:R-:W-:Y:S01]  /*7070*/  HADD2.F32 R3, -RZ, R76.H1_H1 ;  /* 0x3000004cff037230 */ /* 0x000fe20000004100 */
[----:B------:R-:W-:Y:S01]  /*7080*/  F2FP.F16.F32.PACK_AB R9, R15, R10 ;  /* 0x0000000a0f09723e */ /* 0x000fe200000000ff */
[----:B------:R-:W-:Y:S01]  /*7090*/  FMUL R25, R47, R29 ;  /* 0x0000001d2f197220 */ /* 0x000fe20000400000 */
[--C-:B------:R-:W-:Y:S01]  /*70a0*/  HADD2.F32 R4, -RZ, R77.reuse.H0_H0 ;  /* 0x2000004dff047230 */ /* 0x100fe20000004100 */
[----:B------:R-:W-:Y:S01]  /*70b0*/  F2FP.F16.F32.PACK_AB R10, R13, R12 ;  /* 0x0000000c0d0a723e */ /* 0x000fe200000000ff */
[----:B------:R-:W-:Y:S01]  /*70c0*/  FMUL R26, R47, R30 ;  /* 0x0000001e2f1a7220 */ /* 0x000fe20000400000 */
[----:B------:R-:W-:Y:S01]  /*70d0*/  F2FP.F16.F32.PACK_AB R11, R19, R14 ;  /* 0x0000000e130b723e */ /* 0x000fe200000000ff */
[C---:B------:R-:W-:Y:S01]  /*70e0*/  FFMA R27, R49.reuse, R0, R27 ;  /* 0x00000000311b7223 */ /* 0x040fe2000000001b */
[C---:B------:R-:W-:Y:S01]  /*70f0*/  FFMA R24, R49.reuse, R2, R24 ;  /* 0x0000000231187223 */ /* 0x040fe20000000018 */
[----:B------:R-:W-:Y:S02]  /*7100*/  HADD2.F32 R0, -RZ, R77.H1_H1 ;  /* 0x3000004dff007230 */ /* 0x000fe40000004100 */
[----:B------:R-:W-:Y:S01]  /*7110*/  FFMA R25, R49, R3, R25 ;  /* 0x0000000331197223 */ /* 0x000fe20000000019 */
[----:B------:R1:W-:Y:S01]  /*7120*/  STS.128 [R99+0x2010], R8 ;  /* 0x0020100863007388 */ /* 0x0003e20000000c00 */
[----:B------:R-:W-:Y:S01]  /*7130*/  FMUL R31, R47, R31 ;  /* 0x0000001f2f1f7220 */ /* 0x000fe20000400000 */
[--C-:B------:R-:W-:Y:S02]  /*7140*/  HADD2.F32 R2, -RZ, R78.reuse.H0_H0 ;  /* 0x2000004eff027230 */ /* 0x100fe40000004100 */
[----:B------:R-:W-:Y:S01]  /*7150*/  FFMA R26, R49, R4, R26 ;  /* 0x00000004311a7223 */ /* 0x000fe2000000001a */
[----:B------:R-:W-:Y:S02]  /*7160*/  HADD2.F32 R3, -RZ, R78.H1_H1 ;  /* 0x3000004eff037230 */ /* 0x000fe40000004100 */
[----:B------:R-:W-:Y:S01]  /*7170*/  FMUL R29, R47, R33 ;  /* 0x000000212f1d7220 */ /* 0x000fe20000400000 */
[--C-:B------:R-:W-:Y:S01]  /*7180*/  HADD2.F32 R4, -RZ, R79.reuse.H0_H0 ;  /* 0x2000004fff047230 */ /* 0x100fe20000004100 */
[----:B------:R-:W-:Y:S01]  /*7190*/  F2FP.F16.F32.PACK_AB R16, R17, R16 ;  /* 0x000000101110723e */ /* 0x000fe200000000ff */
[----:B------:R-:W-:Y:S01]  /*71a0*/  FMUL R30, R47, R34 ;  /* 0x000000222f1e7220 */ /* 0x000fe20000400000 */
        /* <DEDUP_REMOVED lines=14> */
[----:B------:R-:W-:Y:S02]  /*7290*/  F2FP.F16.F32.PACK_AB R27, R35, R30 ;  /* 0x0000001e231b723e */ /* 0x000fe400000000ff */
[----:B------:R-:W-:Y:S02]  /*72a0*/  LEA R0, R65, UR48, 0x3 ;  /* 0x0000003041007c11 */ /* 0x000fe4000f8e18ff */
[----:B------:R-:W-:Y:S01]  /*72b0*/  @P6 SHF.L.U32 R2, R97, 0x1f, RZ ;  /* 0x0000001f61026819 */ /* 0x000fe200000006ff */
        /* <DEDUP_REMOVED lines=9> */
[----:B------:R-:W-:Y:S02]  /*7350*/  UIADD3 UR8, UP0, UPT, UR52, 0x680, URZ ;  /* 0x0000068034087890 */ /* 0x000fe4000ff1e0ff */
[----:B------:R-:W-:Y:S02]  /*7360*/  UIADD3 UR5, UPT, UPT, UR41, 0x20, URZ ;  /* 0x0000002029057890 */ /* 0x000fe4000fffe0ff */
[----:B------:R-:W-:Y:S02]  /*7370*/  UIADD3 UR4, UPT, UPT, UR48, 0x2200, URZ ;  /* 0x0000220030047890 */ /* 0x000fe4000fffe0ff */
[----:B------:R-:W-:Y:S01]  /*7380*/  UIADD3.X UR9, UPT, UPT, URZ, UR53, URZ, UP0, !UPT ;  /* 0x00000035ff097290 */ /* 0x000fe200087fe4ff */
[----:B------:R-:W-:Y:S01]  /*7390*/  UMOV UR6, UR42 ;  /* 0x0000002a00067c82 */ /* 0x000fe20008000000 */
[----:B------:R-:W-:Y:S07]  /*73a0*/  UMOV UR7, UR36 ;  /* 0x0000002400077c82 */ /* 0x000fee0008000000 */
[----:B------:R2:W-:Y:S01]  /*73b0*/  UTMASTG.3D [UR4], [UR8] ;  /* 0x00000004080073b5 */ /* 0x0005e20008010000 */
[----:B------:R0:W-:Y:S01]  /*73c0*/  UTMACMDFLUSH ;  /* 0x00000000000079b7 */ /* 0x0001e20000000000 */
[----:B--2---:R-:W-:Y:S04]  /*73d0*/  DEPBAR.LE SB0, 0x1 ;  /* 0x000080400000791a */ /* 0x004fe80000000000 */
.L_x_113:
[----:B------:R-:W-:Y:S05]  /*73e0*/  BSYNC.RECONVERGENT B0 ;  /* 0x0000000000007941 */ /* 0x000fea0003800200 */
.L_x_112:
[----:B------:R-:W-:Y:S01]  /*73f0*/  BAR.SYNC.DEFER_BLOCKING 0x1, 0x80 ;  /* 0x0042000000007b1d */ /* 0x000fe20000010000 */
[----:B------:R-:W-:Y:S04]  /*7400*/  UIADD3 UR40, UPT, UPT, UR51, 0x1, URZ ;  /* 0x0000000133287890 */ /* 0x000fe8000fffe0ff */
[----:B------:R-:W-:Y:S04]  /*7410*/  UISETP.NE.AND UP0, UPT, UR40, 0x4, UPT ;  /* 0x000000042800788c */ /* 0x000fe8000bf05270 */
[----:B------:R-:W-:Y:S01]  /*7420*/  USEL UR40, UR40, URZ, UP0 ;  /* 0x000000ff28287287 */ /* 0x000fe20008000000 */
[----:B------:R2:W-:Y:S01]  /*7430*/  @P6 SYNCS.ARRIVE.TRANS64.RED.A1T0 RZ, [R72+URZ], RZ ;  /* 0x000000ff48ff69a7 */ /* 0x0005e200081004ff */
[----:B------:R-:W-:Y:S01]  /*7440*/  BSSY B1, `(.L_x_114) ;  /* 0x0000017000017945 */ /* 0x000fe20003800000 */
[----:B------:R-:W4:Y:S02]  /*7450*/  @P6 SYNCS.PHASECHK.TRANS64.TRYWAIT P0, [R0+URZ+0x20], R2 ;  /* 0x00002002000065a7 */ /* 0x000f2400080011ff */
[----:B----4-:R-:W-:Y:S01]  /*7460*/  @P6 SEL R66, RZ, 0x1, !P0 ;  /* 0x00000001ff426807 */ /* 0x010fe20004000000 */
[----:B--2---:R-:W-:Y:S06]  /*7470*/  @!P6 BRA `(.L_x_115) ;  /* 0x00000000004ce947 */ /* 0x004fec0003800000 */
        /* <DEDUP_REMOVED lines=9> */
[----:B------:R-:W-:Y:S04]  /*7510*/  SHF.L.U32 R6, R97, 0x1f, RZ ;  /* 0x0000001f61067819 */ /* 0x000fe800000006ff */
[----:B------:R-:W2:Y:S02]  /*7520*/  SYNCS.PHASECHK.TRANS64.TRYWAIT P0, [R0+URZ+0x20], R6 ;  /* 0x00002006000075a7 */ /* 0x000ea400080011ff */
[----:B--2---:R-:W-:Y:S05]  /*7530*/  @!P0 BRA `(.L_x_118) ;  /* 0x0000002400348947 */ /* 0x004fea0003800000 */
.L_x_117:
[----:B------:R-:W-:Y:S05]  /*7540*/  BSYNC B0 ;  /* 0x0000000000007941 */ /* 0x000fea0003800000 */
.L_x_116:
[----:B------:R-:W-:Y:S02]  /*7550*/  ISETP.NE.AND P0, PT, R67, RZ, PT ;  /* 0x000000ff4300720c */ /* 0x000fe40003f05270 */
[----:B------:R-:W-:Y:S11]  /*7560*/  IADD3 R65, PT, PT, R65, 0x1, RZ ;  /* 0x0000000141417810 */ /* 0x000ff60007ffe0ff */
[----:B------:R4:W1:Y:S04]  /*7570*/  @P0 LDS.128 R56, [R5] ;  /* 0x0000000005380984 */ /* 0x0008680000000c00 */
[----:B------:R4:W1:Y:S04]  /*7580*/  @P0 LDS.128 R60, [R4+0x10] ;  /* 0x00001000043c0984 */ /* 0x0008680000000c00 */
[----:B------:R4:W1:Y:S04]  /*7590*/  @P0 LDS.128 R68, [R3+0x20] ;  /* 0x0000200003440984 */ /* 0x0008680000000c00 */
[----:B------:R4:W1:Y:S02]  /*75a0*/  @P0 LDS.128 R76, [R2+0x30] ;  /* 0x00003000024c0984 */ /* 0x0008640000000c00 */
.L_x_115:
[----:B------:R-:W-:Y:S05]  /*75b0*/  BSYNC B1 ;  /* 0x0000000000017941 */ /* 0x000fea0003800000 */
.L_x_114:
        /* <DEDUP_REMOVED lines=21> */
.L_x_119:
        /* <DEDUP_REMOVED lines=146> */
.L_x_121:
[----:B------:R-:W-:Y:S05]  /*8030*/  BSYNC.RECONVERGENT B0 ;  /* 0x0000000000007941 */ /* 0x000fea0003800200 */
.L_x_120:
        /* <DEDUP_REMOVED lines=21> */
.L_x_125:
[----:B------:R-:W-:Y:S05]  /*8190*/  BSYNC B0 ;  /* 0x0000000000007941 */ /* 0x000fea0003800000 */
.L_x_124:
[----:B------:R-:W-:Y:S11]  /*81a0*/  ISETP.NE.AND P0, PT, R67, RZ, PT ;  /* 0x000000ff4300720c */ /* 0x000ff60003f05270 */
[----:B------:R-:W-:Y:S02]  /*81b0*/  @!UPT UIADD3 URZ, UPT, UPT, URZ, URZ, URZ ;  /* 0x000000fffffff290 */ /* 0x000fe4000fffe0ff */
[----:B------:R4:W1:Y:S04]  /*81c0*/  @P0 LDS.128 R56, [R4] ;  /* 0x0000000004380984 */ /* 0x0008680000000c00 */
[----:B------:R4:W1:Y:S04]  /*81d0*/  @P0 LDS.128 R60, [R3+0x10] ;  /* 0x00001000033c0984 */ /* 0x0008680000000c00 */
[----:B------:R4:W1:Y:S04]  /*81e0*/  @P0 LDS.128 R68, [R2+0x20] ;  /* 0x0000200002440984 */ /* 0x0008680000000c00 */
[----:B------:R4:W1:Y:S02]  /*81f0*/  @P0 LDS.128 R76, [R65+0x30] ;  /* 0x00003000414c0984 */ /* 0x0008640000000c00 */
.L_x_123:
[----:B------:R-:W-:Y:S05]  /*8200*/  BSYNC B1 ;  /* 0x0000000000017941 */ /* 0x000fea0003800000 */
.L_x_122:
        /* <DEDUP_REMOVED lines=21> */
.L_x_127:
[----:B------:R-:W-:Y:S01]  /*8360*/  ISETP.NE.AND P0, PT, R102, RZ, PT ;  /* 0x000000ff6600720c */ /* 0x000fe20003f05270 */
[----:B------:R-:W-:Y:S05]  /*8370*/  WARPSYNC.ALL ;  /* 0x0000000000007948 */ /* 0x000fea0003800000 */
[----:B------:R-:W-:Y:S01]  /*8380*/  R2UR UR4, R48 ;  /* 0x00000000300472ca */ /* 0x000fe200000e0000 */
[--C-:B-1----:R-:W-:Y:S01]  /*8390*/  HADD2.F32 R0, -RZ, R56.reuse.H0_H0 ;  /* 0x20000038ff007230 */ /* 0x102fe20000004100 */
[----:B------:R-:W-:Y:S01]  /*83a0*/  R2UR UR5, R64 ;  /* 0x00000000400572ca */ /* 0x000fe200000e0000 */
[----:B----4-:R-:W-:Y:S01]  /*83b0*/  HADD2.F32 R2, -RZ, R56.H1_H1 ;  /* 0x30000038ff027230 */ /* 0x010fe20000004100 */
[----:B------:R-:W-:Y:S01]  /*83c0*/  BSSY.RECONVERGENT B0, `(.L_x_128) ;  /* 0x0000089000007945 */ /* 0x000fe20003800200 */
[--C-:B------:R-:W-:Y:S02]  /*83d0*/  HADD2.F32 R3, -RZ, R57.reuse.H0_H0 ;  /* 0x20000039ff037230 */ /* 0x100fe40000004100 */
[----:B------:R-:W-:Y:S02]  /*83e0*/  HADD2.F32 R48, -RZ, R57.H1_H1 ;  /* 0x30000039ff307230 */ /* 0x000fe40000004100 */
[--C-:B------:R-:W-:Y:S02]  /*83f0*/  HADD2.F32 R50, -RZ, R58.reuse.H0_H0 ;  /* 0x2000003aff327230 */ /* 0x100fe40000004100 */
[----:B------:R-:W-:Y:S02]  /*8400*/  HADD2.F32 R51, -RZ, R58.H1_H1 ;  /* 0x3000003aff337230 */ /* 0x000fe40000004100 */
[----:B------:R-:W1:Y:S01]  /*8410*/  LDTM.x32 R4, tmem[UR4+0x60] ;  /* 0x00006004000479ee */ /* 0x000e6200082c0000 */
[----:B------:R-:W-:Y:S01]  /*8420*/  NOP ;  /* 0x0000000000007918 */ /* 0x000fe20000000000 */
[----:B------:R-:W-:Y:S01]  /*8430*/  UIADD3 UR5, UPT, UPT, UR5, 0xb0, URZ ;  /* 0x000000b005057890 */ /* 0x000fe2000fffe0ff */
[--C-:B------:R-:W-:Y:S02]  /*8440*/  HADD2.F32 R52, -RZ, R59.reuse.H0_H0 ;  /* 0x2000003bff347230 */ /* 0x100fe40000004100 */
[----:B------:R-:W-:Y:S01]  /*8450*/  HADD2.F32 R53, -RZ, R59.H1_H1 ;  /* 0x3000003bff357230 */ /* 0x000fe20000004100 */
[----:B------:R-:W-:Y:S01]  /*8460*/  UPRMT UR5, UR37, 0x654, UR5 ;  /* 0x0000065425057896 */ /* 0x000fe20008000005 */
[--C-:B------:R-:W-:Y:S02]  /*8470*/  HADD2.F32 R54, -RZ, R60.reuse.H0_H0 ;  /* 0x2000003cff367230 */ /* 0x100fe40000004100 */
[----:B------:R-:W-:Y:S02]  /*8480*/  HADD2.F32 R55, -RZ, R60.H1_H1 ;  /* 0x3000003cff377230 */ /* 0x000fe40000004100 */
[--C-:B------:R-:W-:Y:S02]  /*8490*/  HADD2.F32 R56, -RZ, R61.reuse.H0_H0 ;  /* 0x2000003dff387230 */ /* 0x100fe40000004100 */
[----:B------:R-:W-:Y:S02]  /*84a0*/  HADD2.F32 R57, -RZ, R61.H1_H1 ;  /* 0x3000003dff397230 */ /* 0x000fe40000004100 */
[----:B-1----:R-:W-:Y:S01]  /*84b0*/  SYNCS.ARRIVE.TRANS64.RED.A1T0 RZ, [UR5], RZ ;  /* 0x000000ffffff79a7 */ /* 0x002fe20008100405 */
[--C-:B------:R-:W-:Y:S02]  /*84c0*/  HADD2.F32 R58, -RZ, R62.reuse.H0_H0 ;  /* 0x2000003eff3a7230 */ /* 0x100fe40000004100 */
[----:B------:R-:W-:Y:S02]  /*84d0*/  HADD2.F32 R59, -RZ, R62.H1_H1 ;  /* 0x3000003eff3b7230 */ /* 0x000fe40000004100 */
[--C-:B------:R-:W-:Y:S02]  /*84e0*/  HADD2.F32 R60, -RZ, R63.reuse.H0_H0 ;  /* 0x2000003fff3c7230 */ /* 0x100fe40000004100 */
[----:B------:R-:W-:Y:S02]  /*84f0*/  HADD2.F32 R61, -RZ, R63.H1_H1 ;  /* 0x3000003fff3d7230 */ /* 0x000fe40000004100 */
[C---:B------:R-:W-:Y:S01]  /*8500*/  FMUL R4, R47.reuse, R4 ;  /* 0x000000042f047220 */ /* 0x040fe20000400000 */
[C---:B------:R-:W-:Y:S01]  /*8510*/  FMUL R5, R47.reuse, R5 ;  /* 0x000000052f057220 */ /* 0x040fe20000400000 */
[C---:B------:R-:W-:Y:S01]  /*8520*/  FMUL R6, R47.reuse, R6 ;  /* 0x000000062f067220 */ /* 0x040fe20000400000 */
[----:B------:R-:W-:Y:S01]  /*8530*/  FMUL R7, R47, R7 ;  /* 0x000000072f077220 */ /* 0x000fe20000400000 */
[C---:B------:R-:W-:Y:S01]  /*8540*/  FFMA R4, R49.reuse, R0, R4 ;  /* 0x0000000031047223 */ /* 0x040fe20000000004 */
[C---:B------:R-:W-:Y:S01]  /*8550*/  FFMA R5, R49.reuse, R2, R5 ;  /* 0x0000000231057223 */ /* 0x040fe20000000005 */
[C---:B------:R-:W-:Y:S01]  /*8560*/  FFMA R6, R49.reuse, R3, R6 ;  /* 0x0000000331067223 */ /* 0x040fe20000000006 */
[----:B------:R-:W-:Y:S01]  /*8570*/  FFMA R7, R49, R48, R7 ;  /* 0x0000003031077223 */ /* 0x000fe20000000007 */
[C---:B------:R-:W-:Y:S01]  /*8580*/  FMUL R8, R47.reuse, R8 ;  /* 0x000000082f087220 */ /* 0x040fe20000400000 */
[----:B------:R-:W-:Y:S01]  /*8590*/  FMUL R9, R47, R9 ;  /* 0x000000092f097220 */ /* 0x000fe20000400000 */
[----:B------:R-:W-:Y:S01]  /*85a0*/  F2FP.F16.F32.PACK_AB R4, R5, R4 ;  /* 0x000000040504723e */ /* 0x000fe200000000ff */
[----:B------:R-:W-:Y:S01]  /*85b0*/  FMUL R0, R47, R10 ;  /* 0x0000000a2f007220 */ /* 0x000fe20000400000 */
[----:B------:R-:W-:Y:S01]  /*85c0*/  F2FP.F16.F32.PACK_AB R5, R7, R6 ;  /* 0x000000060705723e */ /* 0x000fe200000000ff */
[C---:B------:R-:W-:Y:S01]  /*85d0*/  FFMA R8, R49.reuse, R50, R8 ;  /* 0x0000003231087223 */ /* 0x040fe20000000008 */
[C---:B------:R-:W-:Y:S01]  /*85e0*/  FFMA R9, R49.reuse, R51, R9 ;  /* 0x0000003331097223 */ /* 0x040fe20000000009 */
[----:B------:R-:W-:Y:S01]  /*85f0*/  FFMA R0, R49, R52, R0 ;  /* 0x0000003431007223 */ /* 0x000fe20000000000 */
[C---:B------:R-:W-:Y:S01]  /*8600*/  FMUL R2, R47.reuse, R11 ;  /* 0x0000000b2f027220 */ /* 0x040fe20000400000 */
[C---:B------:R-:W-:Y:S01]  /*8610*/  FMUL R3, R47.reuse, R12 ;  /* 0x0000000c2f037220 */ /* 0x040fe20000400000 */
[----:B------:R-:W-:Y:S01]  /*8620*/  FMUL R10, R47, R13 ;  /* 0x0000000d2f0a7220 */ /* 0x000fe20000400000 */
[----:B------:R-:W-:Y:S01]  /*8630*/  F2FP.F16.F32.PACK_AB R6, R9, R8 ;  /* 0x000000080906723e */ /* 0x000fe200000000ff */
[C---:B------:R-:W-:Y:S01]  /*8640*/  FFMA R2, R49.reuse, R53, R2 ;  /* 0x0000003531027223 */ /* 0x040fe20000000002 */
[C---:B------:R-:W-:Y:S01]  /*8650*/  FFMA R3, R49.reuse, R54, R3 ;  /* 0x0000003631037223 */ /* 0x040fe20000000003 */
[----:B------:R-:W-:Y:S01]  /*8660*/  FFMA R10, R49, R55, R10 ;  /* 0x00000037310a7223 */ /* 0x000fe2000000000a */
[C---:B------:R-:W-:Y:S01]  /*8670*/  FMUL R11, R47.reuse, R14 ;  /* 0x0000000e2f0b7220 */ /* 0x040fe20000400000 */
[C---:B------:R-:W-:Y:S01]  /*8680*/  FMUL R15, R47.reuse, R15 ;  /* 0x0000000f2f0f7220 */ /* 0x040fe20000400000 */
[C---:B------:R-:W-:Y:S01]  /*8690*/  FMUL R12, R47.reuse, R16 ;  /* 0x000000102f0c7220 */ /* 0x040fe20000400000 */
[----:B------:R-:W-:Y:S01]  /*86a0*/  FMUL R13, R47, R17 ;  /* 0x000000112f0d7220 */ /* 0x000fe20000400000 */
[----:B------:R-:W-:Y:S01]  /*86b0*/  FFMA R11, R49, R56, R11 ;  /* 0x00000038310b7223 */ /* 0x000fe2000000000b */
[----:B------:R-:W-:Y:S01]  /*86c0*/  FMUL R14, R47, R18 ;  /* 0x000000122f0e7220 */ /* 0x000fe20000400000 */
[----:B------:R-:W-:Y:S01]  /*86d0*/  FFMA R15, R49, R57, R15 ;  /* 0x00000039310f7223 */ /* 0x000fe2000000000f */
[--C-:B------:R-:W-:Y:S02]  /*86e0*/  HADD2.F32 R62, -RZ, R68.reuse.H0_H0 ;  /* 0x20000044ff3e7230 */ /* 0x100fe40000004100 */
[----:B------:R-:W-:Y:S01]  /*86f0*/  FMUL R19, R47, R19 ;  /* 0x000000132f137220 */ /* 0x000fe20000400000 */
[----:B------:R-:W-:Y:S01]  /*8700*/  F2FP.F16.F32.PACK_AB R7, R2, R0 ;  /* 0x000000000207723e */ /* 0x000fe200000000ff */
[----:B------:R-:W-:Y:S01]  /*8710*/  FFMA R12, R49, R58, R12 ;  /* 0x0000003a310c7223 */ /* 0x000fe2000000000c */
[----:B------:R-:W-:Y:S02]  /*8720*/  HADD2.F32 R63, -RZ, R68.H1_H1 ;  /* 0x30000044ff3f7230 */ /* 0x000fe40000004100 */
[----:B------:R-:W-:Y:S01]  /*8730*/  FMUL R16, R47, R20 ;  /* 0x000000142f107220 */ /* 0x000fe20000400000 */
[----:B------:R-:W-:Y:S01]  /*8740*/  FFMA R13, R49, R59, R13 ;  /* 0x0000003b310d7223 */ /* 0x000fe2000000000d */
[----:B------:R1:W-:Y:S01]  /*8750*/  STS.128 [R100+0x6000], R4 ;  /* 0x0060000464007388 */ /* 0x0003e20000000c00 */
[--C-:B------:R-:W-:Y:S02]  /*8760*/  HADD2.F32 R64, -RZ, R69.reuse.H0_H0 ;  /* 0x20000045ff407230 */ /* 0x100fe40000004100 */
[----:B------:R-:W-:Y:S01]  /*8770*/  FMUL R17, R47, R21 ;  /* 0x000000152f117220 */ /* 0x000fe20000400000 */
[----:B------:R-:W-:Y:S01]  /*8780*/  FFMA R14, R49, R60, R14 ;  /* 0x0000003c310e7223 */ /* 0x000fe2000000000e */
[----:B------:R-:W-:Y:S02]  /*8790*/  HADD2.F32 R65, -RZ, R69.H1_H1 ;  /* 0x30000045ff417230 */ /* 0x000fe40000004100 */
[----:B------:R-:W-:Y:S01]  /*87a0*/  FMUL R18, R47, R22 ;  /* 0x000000162f127220 */ /* 0x000fe20000400000 */
[----:B------:R-:W-:Y:S01]  /*87b0*/  FFMA R19, R49, R61, R19 ;  /* 0x0000003d31137223 */ /* 0x000fe20000000013 */
        /* <DEDUP_REMOVED lines=11> */
[----:B------:R-:W-:Y:S01]  /*8870*/  F2FP.F16.F32.PACK_AB R8, R10, R3 ;  /* 0x000000030a08723e */ /* 0x000fe200000000ff */
[----:B------:R-:W-:Y:S01]  /*8880*/  FFMA R23, R49, R65, R23 ;  /* 0x0000004131177223 */ /* 0x000fe20000000017 */
[----:B------:R-:W-:Y:S01]  /*8890*/  F2FP.F16.F32.PACK_AB R9, R15, R11 ;  /* 0x0000000b0f09723e */ /* 0x000fe200000000ff */
[--C-:B------:R-:W-:Y:S02]  /*88a0*/  HADD2.F32 R70, -RZ, R76.reuse.H0_H0 ;  /* 0x2000004cff467230 */ /* 0x100fe40000004100 */
[----:B------:R-:W-:Y:S01]  /*88b0*/  FMUL R27, R47, R27 ;  /* 0x0000001b2f1b7220 */ /* 0x000fe20000400000 */
[----:B------:R-:W-:Y:S01]  /*88c0*/  F2FP.F16.F32.PACK_AB R10, R13, R12 ;  /* 0x0000000c0d0a723e */ /* 0x000fe200000000ff */
[----:B------:R-:W-:Y:S01]  /*88d0*/  FFMA R20, R49, R66, R20 ;  /* 0x0000004231147223 */ /* 0x000fe20000000014 */
[----:B------:R-:W-:Y:S01]  /*88e0*/  F2FP.F16.F32.PACK_AB R11, R19, R14 ;  /* 0x0000000e130b723e */ /* 0x000fe200000000ff */
[----:B------:R-:W-:Y:S02]  /*88f0*/  HADD2.F32 R71, -RZ, R76.H1_H1 ;  /* 0x3000004cff477230 */ /* 0x000fe40000004100 */
[----:B------:R-:W-:Y:S01]  /*8900*/  FMUL R24, R47, R28 ;  /* 0x0000001c2f187220 */ /* 0x000fe20000400000 */
[----:B------:R-:W-:Y:S01]  /*8910*/  FFMA R21, R49, R67, R21 ;  /* 0x0000004331157223 */ /* 0x000fe20000000015 */
[--C-:B------:R-:W-:Y:S01]  /*8920*/  HADD2.F32 R72, -RZ, R77.reuse.H0_H0 ;  /* 0x2000004dff487230 */ /* 0x100fe20000004100 */
[----:B------:R1:W-:Y:S01]  /*8930*/  STS.128 [R99+0x6010], R8 ;  /* 0x0060100863007388 */ /* 0x0003e20000000c00 */
        /* <DEDUP_REMOVED lines=49> */
.L_x_129:
[----:B------:R-:W-:Y:S05]  /*8c50*/  BSYNC.RECONVERGENT B0 ;  /* 0x0000000000007941 */ /* 0x000fea0003800200 */
.L_x_128:
[----:B------:R-:W-:Y:S01]  /*8c60*/  BAR.SYNC.DEFER_BLOCKING 0x1, 0x80 ;  /* 0x0042000000007b1d */ /* 0x000fe20000010000 */
[----:B------:R-:W-:Y:S01]  /*8c70*/  UISETP.NE.AND UP0, UPT, UR49, -0x4, UPT ;  /* 0xfffffffc3100788c */ /* 0x000fe2000bf05270 */
[----:B------:R-:W-:Y:S08]  /*8c80*/  IADD3 R45, PT, PT, R45, 0x1, RZ ;  /* 0x000000012d2d7810 */ /* 0x000ff00007ffe0ff */
[----:B------:R-:W-:Y:S05]  /*8c90*/  BRA.U !UP0, `(.L_x_130) ;  /* 0x0000000108287547 */ /* 0x000fea000b800000 */
[----:B------:R-:W-:Y:S01]  /*8ca0*/  ISETP.NE.AND P0, PT, R107, RZ, PT ;  /* 0x000000ff6b00720c */ /* 0x000fe20003f05270 */
[----:B------:R-:W-:Y:S01]  /*8cb0*/  IMAD.U32 R2, RZ, RZ, UR51 ;  /* 0x00000033ff027e24 */ /* 0x000fe2000f8e00ff */
[----:B------:R-:W-:Y:S01]  /*8cc0*/  UIADD3 UR51, UPT, UPT, UR51, 0x1, URZ ;  /* 0x0000000133337890 */ /* 0x000fe2000fffe0ff */
[----:B------:R-:W-:Y:S03]  /*8cd0*/  IMAD.U32 R0, RZ, RZ, UR37 ;  /* 0x00000025ff007e24 */ /* 0x000fe6000f8e00ff */
[----:B------:R-:W-:Y:S04]  /*8ce0*/  UISETP.NE.AND UP0, UPT, UR51, 0x4, UPT ;  /* 0x000000043300788c */ /* 0x000fe8000bf05270 */
[----:B------:R-:W-:Y:S03]  /*8cf0*/  USEL UR51, UR51, URZ, UP0 ;  /* 0x000000ff33337287 */ /* 0x000fe60008000000 */
[----:B------:R-:W-:Y:S05]  /*8d00*/  @P0 LEA R2, R2, UR48, 0x3 ;  /* 0x0000003002020c11 */ /* 0x000fea000f8e18ff */
[----:B------:R-:W-:Y:S05]  /*8d10*/  @P0 VIADD R2, R2, 0x40 ;  /* 0x0000004002020836 */ /* 0x000fea0000000000 */
[----:B------:R-:W-:Y:S04]  /*8d20*/  @P0 PRMT R0, R0, 0x654, R2 ;  /* 0x0000065400000816 */ /* 0x000fe80000000002 */
[----:B------:R2:W-:Y:S03]  /*8d30*/  @P0 SYNCS.ARRIVE.TRANS64.RED.A1T0 RZ, [R0+URZ], RZ ;  /* 0x000000ff00ff09a7 */ /* 0x0005e600081004ff */
.L_x_130:
[----:B------:R-:W-:Y:S01]  /*8d40*/  ISETP.NE.AND P2, PT, R103, RZ, PT ;  /* 0x000000ff6700720c */ /* 0x000fe20003f45270 */
[----:B------:R-:W-:Y:S01]  /*8d50*/  UIADD3 UR49, UPT, UPT, UR49, 0x4, URZ ;  /* 0x0000000431317890 */ /* 0x000fe2000fffe0ff */
[----:B------:R-:W-:Y:S01]  /*8d60*/  ISETP.NE.AND P0, PT, R105, 0x2, PT ;  /* 0x000000026900780c */ /* 0x000fe20003f05270 */
[----:B------:R-:W-:Y:S01]  /*8d70*/  IMAD.IADD R20, R43, 0x1, R86 ;  /* 0x000000012b147824 */ /* 0x000fe200078e0256 */
[----:B------:R-:W-:Y:S01]  /*8d80*/  ISETP.NE.AND P1, PT, R45, 0x4, PT ;  /* 0x000000042d00780c */ /* 0x000fe20003f25270 */
[----:B------:R-:W-:Y:S01]  /*8d90*/  IMAD.IADD R21, R44, 0x1, R87 ;  /* 0x000000012c157824 */ /* 0x000fe200078e0257 */
[----:B------:R-:W-:Y:S02]  /*8da0*/  SEL R2, RZ, 0x1, P0 ;  /* 0x00000001ff027807 */ /* 0x000fe40000000000 */
[----:B--2---:R-:W-:Y:S02]  /*8db0*/  SEL R0, RZ, 0x1, P1 ;  /* 0x00000001ff007807 */ /* 0x004fe40000800000 */
[----:B------:R-:W-:Y:S02]  /*8dc0*/  LOP3.LUT R95, R95, R2, RZ, 0x3c, !PT ;  /* 0x000000025f5f7212 */ /* 0x000fe400078e3cff */
[----:B------:R-:W-:Y:S02]  /*8dd0*/  LOP3.LUT R96, R96, R0, RZ, 0x3c, !PT ;  /* 0x0000000060607212 */ /* 0x000fe400078e3cff */
[----:B------:R-:W-:Y:S02]  /*8de0*/  @P2 R2UR UR36, R94 ;  /* 0x000000005e2422ca */ /* 0x000fe400000e0000 */
[----:B------:R-:W-:Y:S02]  /*8df0*/  SEL R105, R105, RZ, P0 ;  /* 0x000000ff69697207 */ /* 0x000fe40000000000 */
[----:B------:R-:W-:Y:S01]  /*8e00*/  SEL R45, R45, RZ, P1 ;  /* 0x000000ff2d2d7207 */ /* 0x000fe20000800000 */
[----:B------:R-:W-:Y:S10]  /*8e10*/  @P2 BRA `(.L_x_131) ;  /* 0xffffffc000502947 */ /* 0x000ff4000383ffff */
[----:B------:R-:W-:-:S09]  /*8e20*/  UISETP.NE.AND UP0, UPT, UR50, URZ, UPT ;  /* 0x000000ff3200728c */ /* 0x000fd2000bf05270 */
[----:B------:R-:W-:Y:S05]  /*8e30*/  BRA.U !UP0, `(.L_x_132) ;  /* 0x0000000108487547 */ /* 0x000fea000b800000 */
[----:B------:R-:W2:Y:S02]  /*8e40*/  LDCU.64 UR4, c[0x0][0x890] ;  /* 0x00011200ff0477ac */ /* 0x000ea40008000a00 */
[----:B--2---:R-:W-:-:S04]  /*8e50*/  UISETP.NE.U32.AND UP0, UPT, UR4, URZ, UPT ;  /* 0x000000ff0400728c */ /* 0x004fc8000bf05070 */
[----:B------:R-:W-:-:S09]  /*8e60*/  UISETP.NE.AND.EX UP0, UPT, UR5, URZ, UPT, UP0 ;  /* 0x000000ff0500728c */ /* 0x000fd2000bf05300 */
[----:B------:R-:W-:Y:S05]  /*8e70*/  BRA.U UP0, `(.L_x_133) ;  /* 0x00000001000c7547 */ /* 0x000fea000b800000 */
[----:B------:R-:W-:-:S13]  /*8e80*/  FSETP.NEU.AND P0, PT, R49, RZ, PT ;  /* 0x000000ff3100720b */ /* 0x000fda0003f0d000 */
[----:B------:R-:W-:Y:S05]  /*8e90*/  @!P0 EXIT ;  /* 0x000000000000894d */ /* 0x000fea0003800000 */
[----:B------:R-:W-:Y:S05]  /*8ea0*/  BRA `(.L_x_132) ;  /* 0x00000000002c7947 */ /* 0x000fea0003800000 */
.L_x_133:
[----:B------:R-:W-:Y:S01]  /*8eb0*/  ISETP.NE.AND P0, PT, R104, RZ, PT ;  /* 0x000000ff6800720c */ /* 0x000fe20003f05270 */
[----:B------:R-:W-:-:S12]  /*8ec0*/  BSSY.RECONVERGENT B0, `(.L_x_132) ;  /* 0x0000009000007945 */ /* 0x000fd80003800200 */
[----:B------:R-:W-:Y:S05]  /*8ed0*/  @P0 BRA `(.L_x_134) ;  /* 0x0000000000140947 */ /* 0x000fea0003800000 */
[----:B------:R-:W2:Y:S02]  /*8ee0*/  LDCU.64 UR4, c[0x0][0x888] ;  /* 0x00011100ff0477ac */ /* 0x000ea40008000a00 */
[----:B--2---:R-:W-:-:S04]  /*8ef0*/  ISETP.NE.U32.AND P0, PT, RZ, UR4, PT ;  /* 0x00000004ff007c0c */ /* 0x004fc8000bf05070 */
[----:B------:R-:W-:-:S13]  /*8f00*/  ISETP.NE.AND.EX P0, PT, RZ, UR5, PT, P0 ;  /* 0x00000005ff007c0c */ /* 0x000fda000bf05300 */
[----:B------:R-:W-:Y:S05]  /*8f10*/  @!P0 EXIT ;  /* 0x000000000000894d */ /* 0x000fea0003800000 */
[----:B------:R-:W-:Y:S05]  /*8f20*/  BRA `(.L_x_135) ;  /* 0x0000000000087947 */ /* 0x000fea0003800000 */
.L_x_134:
[----:B------:R-:W-:-:S13]  /*8f30*/  FSETP.NEU.AND P0, PT, R49, RZ, PT ;  /* 0x000000ff3100720b */ /* 0x000fda0003f0d000 */
[----:B------:R-:W-:Y:S05]  /*8f40*/  @!P0 EXIT ;  /* 0x000000000000894d */ /* 0x000fea0003800000 */
.L_x_135:
[----:B------:R-:W-:Y:S05]  /*8f50*/  BSYNC.RECONVERGENT B0 ;  /* 0x0000000000007941 */ /* 0x000fea0003800200 */
.L_x_132:
[----:B------:R-:W-:Y:S01]  /*8f60*/  ULEA UR4, UR51, UR48, 0x3 ;  /* 0x0000003033047291 */ /* 0x000fe2000f8e18ff */
[----:B------:R-:W-:-:S04]  /*8f70*/  DEPBAR.LE SB0, 0x0 ;  /* 0x000080000000791a */ /* 0x000fc80000000000 */
[----:B------:R-:W-:-:S04]  /*8f80*/  UIADD3 UR4, UPT, UPT, UR4, 0x40, URZ ;  /* 0x0000004004047890 */ /* 0x000fc8000fffe0ff */
[----:B------:R-:W-:-:S09]  /*8f90*/  UPRMT UR4, UR37, 0x654, UR4 ;  /* 0x0000065425047896 */ /* 0x000fd20008000004 */
[----:B------:R-:W-:Y:S01]  /*8fa0*/  SYNCS.ARRIVE.TRANS64.RED.A1T0 RZ, [UR4], RZ ;  /* 0x000000ffffff79a7 */ /* 0x000fe20008100404 */
[----:B------:R-:W-:Y:S05]  /*8fb0*/  EXIT ;  /* 0x000000000000794d */ /* 0x000fea0003800000 */
.L_x_24:
[----:B--2---:R2:W4:Y:S02]  /*8fc0*/  SYNCS.PHASECHK.TRANS64.TRYWAIT P0, [R2+URZ+0xe0], R3 ;  /* 0x0000e003020075a7 */ /* 0x00452400080011ff */
[----:B----4-:R-:W-:Y:S05]  /*8fd0*/  @!P0 NANOSLEEP.SYNCS 0x989680 ;  /* 0x009896800000895d */ /* 0x010fea0003900000 */
[----:B------:R-:W4:Y:S02]  /*8fe0*/  @!P0 SYNCS.PHASECHK.TRANS64 P0, [R2+URZ+0xe0], R3 ;  /* 0x0000e003020085a7 */ /* 0x000f2400080010ff */
[----:B----4-:R-:W-:Y:S05]  /*8ff0*/  @!P0 BRA `(.L_x_24) ;  /* 0xfffffffc00f08947 */ /* 0x010fea000383ffff */
[----:B------:R-:W-:Y:S05]  /*9000*/  BRA `(.L_x_136) ;  /* 0xffffff8800247947 */ /* 0x000fea000383ffff */
.L_x_27:
[----:B-1----:R-:W-:-:S07]  /*9010*/  MOV R2, UR33 ;  /* 0x0000002100027c02 */ /* 0x002fce0008000f00 */
.L_x_137:
[----:B-1----:R1:W2:Y:S02]  /*9020*/  SYNCS.PHASECHK.TRANS64.TRYWAIT P0, [R2+URZ+0x10], R4 ;  /* 0x00001004020075a7 */ /* 0x0022a400080011ff */
[----:B--2---:R-:W-:Y:S05]  /*9030*/  @!P0 NANOSLEEP.SYNCS 0x989680 ;  /* 0x009896800000895d */ /* 0x004fea0003900000 */
[----:B------:R-:W2:Y:S02]  /*9040*/  @!P0 SYNCS.PHASECHK.TRANS64 P0, [R2+URZ+0x10], R4 ;  /* 0x00001004020085a7 */ /* 0x000ea400080010ff */
[----:B--2---:R-:W-:Y:S05]  /*9050*/  @!P0 BRA `(.L_x_137) ;  /* 0xfffffffc00f08947 */ /* 0x004fea000383ffff */
[----:B------:R-:W-:Y:S05]  /*9060*/  BRA `(.L_x_26) ;  /* 0xffffff8800787947 */ /* 0x000fea000383ffff */
.L_x_34:
[----:B-1----:R-:W-:-:S07]  /*9070*/  MOV R2, UR25 ;  /* 0x0000001900027c02 */ /* 0x002fce0008000f00 */
.L_x_138:
[----:B-1----:R1:W2:Y:S02]  /*9080*/  SYNCS.PHASECHK.TRANS64.TRYWAIT P0, [R2+URZ+0x10], R4 ;  /* 0x00001004020075a7 */ /* 0x0022a400080011ff */
[----:B--2---:R-:W-:Y:S05]  /*9090*/  @!P0 NANOSLEEP.SYNCS 0x989680 ;  /* 0x009896800000895d */ /* 0x004fea0003900000 */
[----:B------:R-:W2:Y:S02]  /*90a0*/  @!P0 SYNCS.PHASECHK.TRANS64 P0, [R2+URZ+0x10], R4 ;  /* 0x00001004020085a7 */ /* 0x000ea400080010ff */
[----:B--2---:R-:W-:Y:S05]  /*90b0*/  @!P0 BRA `(.L_x_138) ;  /* 0xfffffffc00f08947 */ /* 0x004fea000383ffff */
[----:B------:R-:W-:Y:S05]  /*90c0*/  BRA `(.L_x_33) ;  /* 0xffffff8c00507947 */ /* 0x000fea000383ffff */
.L_x_39:
[----:B-1----:R1:W2:Y:S02]  /*90d0*/  SYNCS.PHASECHK.TRANS64.TRYWAIT P0, [R2+URZ+0x70], R3 ;  /* 0x00007003020075a7 */ /* 0x0022a400080011ff */
[----:B--2---:R-:W-:Y:S05]  /*90e0*/  @!P0 NANOSLEEP.SYNCS 0x989680 ;  /* 0x009896800000895d */ /* 0x004fea0003900000 */
[----:B------:R-:W2:Y:S02]  /*90f0*/  @!P0 SYNCS.PHASECHK.TRANS64 P0, [R2+URZ+0x70], R3 ;  /* 0x00007003020085a7 */ /* 0x000ea400080010ff */
[----:B--2---:R-:W-:Y:S05]  /*9100*/  @!P0 BRA `(.L_x_39) ;  /* 0xfffffffc00f08947 */ /* 0x004fea000383ffff */
[----:B------:R-:W-:Y:S05]  /*9110*/  BRA `(.L_x_139) ;  /* 0xffffff90000c7947 */ /* 0x000fea000383ffff */
.L_x_43:
[----:B---3--:R-:W-:-:S07]  /*9120*/  MOV R0, UR4 ;  /* 0x0000000400007c02 */ /* 0x008fce0008000f00 */
.L_x_140:
[----:B-1----:R1:W2:Y:S02]  /*9130*/  SYNCS.PHASECHK.TRANS64.TRYWAIT P0, [R0+URZ], R2 ;  /* 0x00000002000075a7 */ /* 0x0022a400080011ff */
[----:B--2---:R-:W-:Y:S05]  /*9140*/  @!P0 NANOSLEEP.SYNCS 0x989680 ;  /* 0x009896800000895d */ /* 0x004fea0003900000 */
[----:B------:R-:W2:Y:S02]  /*9150*/  @!P0 SYNCS.PHASECHK.TRANS64 P0, [R0+URZ], R2 ;  /* 0x00000002000085a7 */ /* 0x000ea400080010ff */
[----:B--2---:R-:W-:Y:S05]  /*9160*/  @!P0 BRA `(.L_x_140) ;  /* 0xfffffffc00f08947 */ /* 0x004fea000383ffff */
[----:B------:R-:W-:Y:S05]  /*9170*/  BRA `(.L_x_141) ;  /* 0xffffff94007c7947 */ /* 0x000fea000383ffff */
.L_x_46:
[----:B-1----:R1:W2:Y:S02]  /*9180*/  SYNCS.PHASECHK.TRANS64.TRYWAIT P0, [R0+URZ+0xd0], R4 ;  /* 0x0000d004000075a7 */ /* 0x0022a400080011ff */
[----:B--2---:R-:W-:Y:S05]  /*9190*/  @!P0 NANOSLEEP.SYNCS 0x989680 ;  /* 0x009896800000895d */ /* 0x004fea0003900000 */
[----:B------:R-:W2:Y:S02]  /*91a0*/  @!P0 SYNCS.PHASECHK.TRANS64 P0, [R0+URZ+0xd0], R4 ;  /* 0x0000d004000085a7 */ /* 0x000ea400080010ff */
[----:B--2---:R-:W-:Y:S05]  /*91b0*/  @!P0 BRA `(.L_x_46) ;  /* 0xfffffffc00f08947 */ /* 0x004fea000383ffff */
[----:B------:R-:W-:Y:S05]  /*91c0*/  BRA `(.L_x_142) ;  /* 0xffffff9400dc7947 */ /* 0x000fea000383ffff */
.L_x_47:
[----:B------:R-:W-:-:S07]  /*91d0*/  MOV R0, UR5 ;  /* 0x0000000500007c02 */ /* 0x000fce0008000f00 */
.L_x_143:
[----:B-1----:R1:W2:Y:S02]  /*91e0*/  SYNCS.PHASECHK.TRANS64.TRYWAIT P0, [R0+URZ+0x80], R5 ;  /* 0x00008005000075a7 */ /* 0x0022a400080011ff */
[----:B--2---:R-:W-:Y:S05]  /*91f0*/  @!P0 NANOSLEEP.SYNCS 0x989680 ;  /* 0x009896800000895d */ /* 0x004fea0003900000 */
[----:B------:R-:W2:Y:S02]  /*9200*/  @!P0 SYNCS.PHASECHK.TRANS64 P0, [R0+URZ+0x80], R5 ;  /* 0x00008005000085a7 */ /* 0x000ea400080010ff */
[----:B--2---:R-:W-:Y:S05]  /*9210*/  @!P0 BRA `(.L_x_143) ;  /* 0xfffffffc00f08947 */ /* 0x004fea000383ffff */
[----:B------:R-:W-:Y:S05]  /*9220*/  BRA `(.L_x_144) ;  /* 0xffffff9400ec7947 */ /* 0x000fea000383ffff */
.L_x_48:
[----:B-1----:R1:W2:Y:S02]  /*9230*/  SYNCS.PHASECHK.TRANS64.TRYWAIT P1, [R0+URZ+0x70], R4 ;  /* 0x00007004000075a7 */ /* 0x0022a400080211ff */
[----:B--2---:R-:W-:Y:S05]  /*9240*/  @!P1 NANOSLEEP.SYNCS 0x989680 ;  /* 0x009896800000995d */ /* 0x004fea0003900000 */
[----:B------:R-:W2:Y:S02]  /*9250*/  @!P1 SYNCS.PHASECHK.TRANS64 P1, [R0+URZ+0x70], R4 ;  /* 0x00007004000095a7 */ /* 0x000ea400080210ff */
[----:B--2---:R-:W-:Y:S05]  /*9260*/  @!P1 BRA `(.L_x_48) ;  /* 0xfffffffc00f09947 */ /* 0x004fea000383ffff */
[----:B------:R-:W-:Y:S05]  /*9270*/  BRA `(.L_x_145) ;  /* 0xffffff98001c7947 */ /* 0x000fea000383ffff */
.L_x_51:
[----:B------:R-:W-:-:S07]  /*9280*/  MOV R0, UR5 ;  /* 0x0000000500007c02 */ /* 0x000fce0008000f00 */
.L_x_146:
[----:B-1----:R1:W2:Y:S02]  /*9290*/  SYNCS.PHASECHK.TRANS64.TRYWAIT P0, [R0+URZ+0x80], R2 ;  /* 0x00008002000075a7 */ /* 0x0022a400080011ff */
[----:B--2---:R-:W-:Y:S05]  /*92a0*/  @!P0 NANOSLEEP.SYNCS 0x989680 ;  /* 0x009896800000895d */ /* 0x004fea0003900000 */
[----:B------:R-:W2:Y:S02]  /*92b0*/  @!P0 SYNCS.PHASECHK.TRANS64 P0, [R0+URZ+0x80], R2 ;  /* 0x00008002000085a7 */ /* 0x000ea400080010ff */
[----:B--2---:R-:W-:Y:S05]  /*92c0*/  @!P0 BRA `(.L_x_146) ;  /* 0xfffffffc00f08947 */ /* 0x004fea000383ffff */
[----:B------:R-:W-:Y:S05]  /*92d0*/  BRA `(.L_x_50) ;  /* 0xffffff9800707947 */ /* 0x000fea000383ffff */
.L_x_58:
[----:B-1----:R1:W2:Y:S02]  /*92e0*/  SYNCS.PHASECHK.TRANS64.TRYWAIT P1, [R0+URZ+0x70], R2 ;  /* 0x00007002000075a7 */ /* 0x0022a400080211ff */
[----:B--2---:R-:W-:Y:S05]  /*92f0*/  @!P1 NANOSLEEP.SYNCS 0x989680 ;  /* 0x009896800000995d */ /* 0x004fea0003900000 */
[----:B------:R-:W2:Y:S02]  /*9300*/  @!P1 SYNCS.PHASECHK.TRANS64 P1, [R0+URZ+0x70], R2 ;  /* 0x00007002000095a7 */ /* 0x000ea400080210ff */
[----:B--2---:R-:W-:Y:S05]  /*9310*/  @!P1 BRA `(.L_x_58) ;  /* 0xfffffffc00f09947 */ /* 0x004fea000383ffff */
[----:B------:R-:W-:Y:S05]  /*9320*/  BRA `(.L_x_147) ;  /* 0xffffff9c00e47947 */ /* 0x000fea000383ffff */
.L_x_59:
[----:B------:R-:W-:-:S07]  /*9330*/  MOV R2, UR7 ;  /* 0x0000000700027c02 */ /* 0x000fce0008000f00 */
.L_x_148:
[----:B-1----:R1:W2:Y:S02]  /*9340*/  SYNCS.PHASECHK.TRANS64.TRYWAIT P0, [R2+URZ+0xb0], R0 ;  /* 0x0000b000020075a7 */ /* 0x0022a400080011ff */
[----:B--2---:R-:W-:Y:S05]  /*9350*/  @!P0 NANOSLEEP.SYNCS 0x989680 ;  /* 0x009896800000895d */ /* 0x004fea0003900000 */
[----:B------:R-:W2:Y:S02]  /*9360*/  @!P0 SYNCS.PHASECHK.TRANS64 P0, [R2+URZ+0xb0], R0 ;  /* 0x0000b000020085a7 */ /* 0x000ea400080010ff */
[----:B--2---:R-:W-:Y:S05]  /*9370*/  @!P0 BRA `(.L_x_148) ;  /* 0xfffffffc00f08947 */ /* 0x004fea000383ffff */
[----:B------:R-:W-:Y:S05]  /*9380*/  BRA `(.L_x_149) ;  /* 0xffffffa0001c7947 */ /* 0x000fea000383ffff */
.L_x_62:
[----:B------:R-:W-:Y:S07]  /*9390*/  MOV R0, UR6 ;  /* 0x0000000600007c02 */ /* 0x000fee0008000f00 */
.L_x_150:
[----:B-1----:R1:W2:Y:S02]  /*93a0*/  SYNCS.PHASECHK.TRANS64.TRYWAIT P0, [R0+URZ], R2 ;  /* 0x00000002000075a7 */ /* 0x0022a400080011ff */
[----:B--2---:R-:W-:Y:S05]  /*93b0*/  @!P0 NANOSLEEP.SYNCS 0x989680 ;  /* 0x009896800000895d */ /* 0x004fea0003900000 */
[----:B------:R-:W2:Y:S02]  /*93c0*/  @!P0 SYNCS.PHASECHK.TRANS64 P0, [R0+URZ], R2 ;  /* 0x00000002000085a7 */ /* 0x000ea400080010ff */
[----:B--2---:R-:W-:Y:S05]  /*93d0*/  @!P0 BRA `(.L_x_150) ;  /* 0xfffffffc00f08947 */ /* 0x004fea000383ffff */
[----:B------:R-:W-:Y:S05]  /*93e0*/  BRA `(.L_x_61) ;  /* 0xffffffa000387947 */ /* 0x000fea000383ffff */
.L_x_65:
[----:B------:R-:W-:-:S07]  /*93f0*/  MOV R0, UR6 ;  /* 0x0000000600007c02 */ /* 0x000fce0008000f00 */
.L_x_151:
[----:B--2---:R2:W4:Y:S02]  /*9400*/  SYNCS.PHASECHK.TRANS64.TRYWAIT P0, [R0+URZ], R2 ;  /* 0x00000002000075a7 */ /* 0x00452400080011ff */
[----:B----4-:R-:W-:Y:S05]  /*9410*/  @!P0 NANOSLEEP.SYNCS 0x989680 ;  /* 0x009896800000895d */ /* 0x010fea0003900000 */
[----:B------:R-:W4:Y:S02]  /*9420*/  @!P0 SYNCS.PHASECHK.TRANS64 P0, [R0+URZ], R2 ;  /* 0x00000002000085a7 */ /* 0x000f2400080010ff */
[----:B----4-:R-:W-:Y:S05]  /*9430*/  @!P0 BRA `(.L_x_151) ;  /* 0xfffffffc00f08947 */ /* 0x010fea000383ffff */
[----:B------:R-:W-:Y:S05]  /*9440*/  BRA `(.L_x_152) ;  /* 0xffffffa400147947 */ /* 0x000fea000383ffff */
.L_x_66:
[----:B------:R-:W-:-:S07]  /*9450*/  MOV R0, UR6 ;  /* 0x0000000600007c02 */ /* 0x000fce0008000f00 */
.L_x_153:
[----:B-1----:R1:W2:Y:S02]  /*9460*/  SYNCS.PHASECHK.TRANS64.TRYWAIT P0, [R0+URZ], R3 ;  /* 0x00000003000075a7 */ /* 0x0022a400080011ff */
[----:B--2---:R-:W-:Y:S05]  /*9470*/  @!P0 NANOSLEEP.SYNCS 0x989680 ;  /* 0x009896800000895d */ /* 0x004fea0003900000 */
[----:B------:R-:W2:Y:S02]  /*9480*/  @!P0 SYNCS.PHASECHK.TRANS64 P0, [R0+URZ], R3 ;  /* 0x00000003000085a7 */ /* 0x000ea400080010ff */
[----:B--2---:R-:W-:Y:S05]  /*9490*/  @!P0 BRA `(.L_x_153) ;  /* 0xfffffffc00f08947 */ /* 0x004fea000383ffff */
[----:B------:R-:W-:Y:S05]  /*94a0*/  BRA `(.L_x_154) ;  /* 0xffffffa400207947 */ /* 0x000fea000383ffff */
.L_x_67:
[----:B------:R-:W-:-:S07]  /*94b0*/  MOV R0, UR6 ;  /* 0x0000000600007c02 */ /* 0x000fce0008000f00 */
.L_x_155:
[----:B-1----:R1:W2:Y:S02]  /*94c0*/  SYNCS.PHASECHK.TRANS64.TRYWAIT P0, [R0+URZ], R3 ;  /* 0x00000003000075a7 */ /* 0x0022a400080011ff */
[----:B--2---:R-:W-:Y:S05]  /*94d0*/  @!P0 NANOSLEEP.SYNCS 0x989680 ;  /* 0x009896800000895d */ /* 0x004fea0003900000 */
[----:B------:R-:W2:Y:S02]  /*94e0*/  @!P0 SYNCS.PHASECHK.TRANS64 P0, [R0+URZ], R3 ;  /* 0x00000003000085a7 */ /* 0x000ea400080010ff */
[----:B--2---:R-:W-:Y:S05]  /*94f0*/  @!P0 BRA `(.L_x_155) ;  /* 0xfffffffc00f08947 */ /* 0x004fea000383ffff */
[----:B------:R-:W-:Y:S05]  /*9500*/  BRA `(.L_x_156) ;  /* 0xffffffa4002c7947 */ /* 0x000fea000383ffff */
.L_x_68:
[----:B-1----:R-:W-:-:S07]  /*9510*/  MOV R0, UR7 ;  /* 0x0000000700007c02 */ /* 0x002fce0008000f00 */
.L_x_157:
[----:B-1----:R1:W2:Y:S02]  /*9520*/  SYNCS.PHASECHK.TRANS64.TRYWAIT P0, [R0+URZ], R2 ;  /* 0x00000002000075a7 */ /* 0x0022a400080011ff */
[----:B--2---:R-:W-:Y:S05]  /*9530*/  @!P0 NANOSLEEP.SYNCS 0x989680 ;  /* 0x009896800000895d */ /* 0x004fea0003900000 */
[----:B------:R-:W2:Y:S02]  /*9540*/  @!P0 SYNCS.PHASECHK.TRANS64 P0, [R0+URZ], R2 ;  /* 0x00000002000085a7 */ /* 0x000ea400080010ff */
[----:B--2---:R-:W-:Y:S05]  /*9550*/  @!P0 BRA `(.L_x_157) ;  /* 0xfffffffc00f08947 */ /* 0x004fea000383ffff */
[----:B------:R-:W-:Y:S05]  /*9560*/  BRA `(.L_x_158) ;  /* 0xffffffa400387947 */ /* 0x000fea000383ffff */
.L_x_73:
[----:B--2---:R2:W3:Y:S02]  /*9570*/  SYNCS.PHASECHK.TRANS64.TRYWAIT P0, [R0+URZ+0x70], R2 ;  /* 0x00007002000075a7 */ /* 0x0044e400080011ff */
[----:B---3--:R-:W-:Y:S05]  /*9580*/  @!P0 NANOSLEEP.SYNCS 0x989680 ;  /* 0x009896800000895d */ /* 0x008fea0003900000 */
[----:B------:R-:W3:Y:S02]  /*9590*/  @!P0 SYNCS.PHASECHK.TRANS64 P0, [R0+URZ+0x70], R2 ;  /* 0x00007002000085a7 */ /* 0x000ee400080010ff */
[----:B---3--:R-:W-:Y:S05]  /*95a0*/  @!P0 BRA `(.L_x_73) ;  /* 0xfffffffc00f08947 */ /* 0x008fea000383ffff */
[----:B------:R-:W-:Y:S05]  /*95b0*/  BRA `(.L_x_159) ;  /* 0xffffffa800347947 */ /* 0x000fea000383ffff */
.L_x_76:
[----:B------:R-:W-:Y:S07]  /*95c0*/  MOV R0, UR4 ;  /* 0x0000000400007c02 */ /* 0x000fee0008000f00 */
.L_x_160:
[----:B--2---:R2:W3:Y:S02]  /*95d0*/  SYNCS.PHASECHK.TRANS64.TRYWAIT P0, [R0+URZ+0x68], R2 ;  /* 0x00006802000075a7 */ /* 0x0044e400080011ff */
[----:B---3--:R-:W-:Y:S05]  /*95e0*/  @!P0 NANOSLEEP.SYNCS 0x989680 ;  /* 0x009896800000895d */ /* 0x008fea0003900000 */
[----:B------:R-:W3:Y:S02]  /*95f0*/  @!P0 SYNCS.PHASECHK.TRANS64 P0, [R0+URZ+0x68], R2 ;  /* 0x00006802000085a7 */ /* 0x000ee400080010ff */
[----:B---3--:R-:W-:Y:S05]  /*9600*/  @!P0 BRA `(.L_x_160) ;  /* 0xfffffffc00f08947 */ /* 0x008fea000383ffff */
[----:B------:R-:W-:Y:S05]  /*9610*/  BRA `(.L_x_75) ;  /* 0xffffffac00147947 */ /* 0x000fea000383ffff */
.L_x_79:
[----:B------:R-:W-:Y:S07]  /*9620*/  MOV R0, UR4 ;  /* 0x0000000400007c02 */ /* 0x000fee0008000f00 */
.L_x_161:
[----:B-1----:R1:W2:Y:S02]  /*9630*/  SYNCS.PHASECHK.TRANS64.TRYWAIT P0, [R0+URZ+0x40], R20 ;  /* 0x00004014000075a7 */ /* 0x0022a400080011ff */
[----:B--2---:R-:W-:Y:S05]  /*9640*/  @!P0 NANOSLEEP.SYNCS 0x989680 ;  /* 0x009896800000895d */ /* 0x004fea0003900000 */
[----:B------:R-:W2:Y:S02]  /*9650*/  @!P0 SYNCS.PHASECHK.TRANS64 P0, [R0+URZ+0x40], R20 ;  /* 0x00004014000085a7 */ /* 0x000ea400080010ff */
[----:B--2---:R-:W-:Y:S05]  /*9660*/  @!P0 BRA `(.L_x_161) ;  /* 0xfffffffc00f08947 */ /* 0x004fea000383ffff */
[----:B------:R-:W-:Y:S05]  /*9670*/  BRA `(.L_x_162) ;  /* 0xffffffac00907947 */ /* 0x000fea000383ffff */
.L_x_80:
[----:B------:R-:W-:Y:S07]  /*9680*/  MOV R0, UR4 ;  /* 0x0000000400007c02 */ /* 0x000fee0008000f00 */
.L_x_163:
[----:B-1----:R1:W2:Y:S02]  /*9690*/  SYNCS.PHASECHK.TRANS64.TRYWAIT P0, [R0+URZ+0x48], R20 ;  /* 0x00004814000075a7 */ /* 0x0022a400080011ff */
[----:B--2---:R-:W-:Y:S05]  /*96a0*/  @!P0 NANOSLEEP.SYNCS 0x989680 ;  /* 0x009896800000895d */ /* 0x004fea0003900000 */
[----:B------:R-:W2:Y:S02]  /*96b0*/  @!P0 SYNCS.PHASECHK.TRANS64 P0, [R0+URZ+0x48], R20 ;  /* 0x00004814000085a7 */ /* 0x000ea400080010ff */
[----:B--2---:R-:W-:Y:S05]  /*96c0*/  @!P0 BRA `(.L_x_163) ;  /* 0xfffffffc00f08947 */ /* 0x004fea000383ffff */
[----:B------:R-:W-:Y:S05]  /*96d0*/  BRA `(.L_x_164) ;  /* 0xffffffac00c87947 */ /* 0x000fea000383ffff */
.L_x_81:
[----:B------:R-:W-:Y:S07]  /*96e0*/  MOV R0, UR4 ;  /* 0x0000000400007c02 */ /* 0x000fee0008000f00 */
.L_x_165:
[----:B-1----:R1:W2:Y:S02]  /*96f0*/  SYNCS.PHASECHK.TRANS64.TRYWAIT P0, [R0+URZ+0x50], R20 ;  /* 0x00005014000075a7 */ /* 0x0022a400080011ff */
[----:B--2---:R-:W-:Y:S05]  /*9700*/  @!P0 NANOSLEEP.SYNCS 0x989680 ;  /* 0x009896800000895d */ /* 0x004fea0003900000 */
[----:B------:R-:W2:Y:S02]  /*9710*/  @!P0 SYNCS.PHASECHK.TRANS64 P0, [R0+URZ+0x50], R20 ;  /* 0x00005014000085a7 */ /* 0x000ea400080010ff */
[----:B--2---:R-:W-:Y:S05]  /*9720*/  @!P0 BRA `(.L_x_165) ;  /* 0xfffffffc00f08947 */ /* 0x004fea000383ffff */
[----:B------:R-:W-:Y:S05]  /*9730*/  BRA `(.L_x_166) ;  /* 0xffffffb0000c7947 */ /* 0x000fea000383ffff */
.L_x_82:
[----:B------:R-:W-:Y:S07]  /*9740*/  MOV R0, UR4 ;  /* 0x0000000400007c02 */ /* 0x000fee0008000f00 */
.L_x_167:
[----:B-1----:R1:W2:Y:S02]  /*9750*/  SYNCS.PHASECHK.TRANS64.TRYWAIT P0, [R0+URZ+0x58], R20 ;  /* 0x00005814000075a7 */ /* 0x0022a400080011ff */
[----:B--2---:R-:W-:Y:S05]  /*9760*/  @!P0 NANOSLEEP.SYNCS 0x989680 ;  /* 0x009896800000895d */ /* 0x004fea0003900000 */
[----:B------:R-:W2:Y:S02]  /*9770*/  @!P0 SYNCS.PHASECHK.TRANS64 P0, [R0+URZ+0x58], R20 ;  /* 0x00005814000085a7 */ /* 0x000ea400080010ff */
[----:B--2---:R-:W-:Y:S05]  /*9780*/  @!P0 BRA `(.L_x_167) ;  /* 0xfffffffc00f08947 */ /* 0x004fea000383ffff */
[----:B------:R-:W-:Y:S05]  /*9790*/  BRA `(.L_x_168) ;  /* 0xffffffb000907947 */ /* 0x000fea000383ffff */
.L_x_84:
[----:B------:R-:W-:-:S07]  /*97a0*/  MOV R0, UR4 ;  /* 0x0000000400007c02 */ /* 0x000fce0008000f00 */
.L_x_169:
[----:B-1----:R1:W3:Y:S02]  /*97b0*/  SYNCS.PHASECHK.TRANS64.TRYWAIT P0, [R0+URZ+0x40], R2 ;  /* 0x00004002000075a7 */ /* 0x0022e400080011ff */
[----:B---3--:R-:W-:Y:S05]  /*97c0*/  @!P0 NANOSLEEP.SYNCS 0x989680 ;  /* 0x009896800000895d */ /* 0x008fea0003900000 */
[----:B------:R-:W3:Y:S02]  /*97d0*/  @!P0 SYNCS.PHASECHK.TRANS64 P0, [R0+URZ+0x40], R2 ;  /* 0x00004002000085a7 */ /* 0x000ee400080010ff */
[----:B---3--:R-:W-:Y:S05]  /*97e0*/  @!P0 BRA `(.L_x_169) ;  /* 0xfffffffc00f08947 */ /* 0x008fea000383ffff */
[----:B------:R-:W-:Y:S05]  /*97f0*/  BRA `(.L_x_170) ;  /* 0xffffffb400007947 */ /* 0x000fea000383ffff */
.L_x_85:
[----:B-1----:R-:W-:-:S07]  /*9800*/  MOV R0, UR4 ;  /* 0x0000000400007c02 */ /* 0x002fce0008000f00 */
.L_x_171:
[----:B-1----:R1:W3:Y:S02]  /*9810*/  SYNCS.PHASECHK.TRANS64.TRYWAIT P0, [R0+URZ+0x48], R2 ;  /* 0x00004802000075a7 */ /* 0x0022e400080011ff */
[----:B---3--:R-:W-:Y:S05]  /*9820*/  @!P0 NANOSLEEP.SYNCS 0x989680 ;  /* 0x009896800000895d */ /* 0x008fea0003900000 */
[----:B------:R-:W3:Y:S02]  /*9830*/  @!P0 SYNCS.PHASECHK.TRANS64 P0, [R0+URZ+0x48], R2 ;  /* 0x00004802000085a7 */ /* 0x000ee400080010ff */
[----:B---3--:R-:W-:Y:S05]  /*9840*/  @!P0 BRA `(.L_x_171) ;  /* 0xfffffffc00f08947 */ /* 0x008fea000383ffff */
[----:B------:R-:W-:Y:S05]  /*9850*/  BRA `(.L_x_172) ;  /* 0xffffffb000f07947 */ /* 0x000fea000383ffff */
.L_x_86:
[----:B-1----:R-:W-:-:S07]  /*9860*/  MOV R0, UR4 ;  /* 0x0000000400007c02 */ /* 0x002fce0008000f00 */
.L_x_173:
[----:B-1----:R1:W3:Y:S02]  /*9870*/  SYNCS.PHASECHK.TRANS64.TRYWAIT P0, [R0+URZ+0x50], R2 ;  /* 0x00005002000075a7 */ /* 0x0022e400080011ff */
[----:B---3--:R-:W-:Y:S05]  /*9880*/  @!P0 NANOSLEEP.SYNCS 0x989680 ;  /* 0x009896800000895d */ /* 0x008fea0003900000 */
[----:B------:R-:W3:Y:S02]  /*9890*/  @!P0 SYNCS.PHASECHK.TRANS64 P0, [R0+URZ+0x50], R2 ;  /* 0x00005002000085a7 */ /* 0x000ee400080010ff */
[----:B---3--:R-:W-:Y:S05]  /*98a0*/  @!P0 BRA `(.L_x_173) ;  /* 0xfffffffc00f08947 */ /* 0x008fea000383ffff */
[----:B------:R-:W-:Y:S05]  /*98b0*/  BRA `(.L_x_174) ;  /* 0xffffffb000e07947 */ /* 0x000fea000383ffff */
.L_x_88:
[----:B--2---:R2:W4:Y:S02]  /*98c0*/  SYNCS.PHASECHK.TRANS64.TRYWAIT P0, [R0+URZ+0x70], R2 ;  /* 0x00007002000075a7 */ /* 0x00452400080011ff */
[----:B----4-:R-:W-:Y:S05]  /*98d0*/  @!P0 NANOSLEEP.SYNCS 0x989680 ;  /* 0x009896800000895d */ /* 0x010fea0003900000 */
[----:B------:R-:W4:Y:S02]  /*98e0*/  @!P0 SYNCS.PHASECHK.TRANS64 P0, [R0+URZ+0x70], R2 ;  /* 0x00007002000085a7 */ /* 0x000f2400080010ff */
[----:B----4-:R-:W-:Y:S05]  /*98f0*/  @!P0 BRA `(.L_x_88) ;  /* 0xfffffffc00f08947 */ /* 0x010fea000383ffff */
[----:B------:R-:W-:Y:S05]  /*9900*/  BRA `(.L_x_175) ;  /* 0xffffffb400a87947 */ /* 0x000fea000383ffff */
.L_x_99:
[----:B-1----:R-:W-:Y:S04]  /*9910*/  MOV R2, UR48 ;  /* 0x0000003000027c02 */ /* 0x002fe80008000f00 */
[----:B------:R1:W3:Y:S03]  /*9920*/  SYNCS.PHASECHK.TRANS64.TRYWAIT P1, [R2+URZ+0x20], R3 ;  /* 0x00002003020075a7 */ /* 0x0002e600080211ff */
[----:B---3--:R-:W-:Y:S05]  /*9930*/  @!P1 NANOSLEEP.SYNCS 0x989680 ;  /* 0x009896800000995d */ /* 0x008fea0003900000 */
[----:B------:R-:W3:Y:S02]  /*9940*/  @!P1 SYNCS.PHASECHK.TRANS64 P1, [R2+URZ+0x20], R3 ;  /* 0x00002003020095a7 */ /* 0x000ee400080210ff */
[----:B---3--:R-:W-:Y:S05]  /*9950*/  @!P1 BRA `(.L_x_99) ;  /* 0xfffffffc00ec9947 */ /* 0x008fea000383ffff */
[----:B------:R-:W-:Y:S05]  /*9960*/  BRA `(.L_x_98) ;  /* 0xffffffc000b47947 */ /* 0x000fea000383ffff */
.L_x_101:
[----:B-1----:R1:W4:Y:S02]  /*9970*/  SYNCS.PHASECHK.TRANS64.TRYWAIT P0, [R64+URZ+0x90], R0 ;  /* 0x00009000400075a7 */ /* 0x00232400080011ff */
[----:B----4-:R-:W-:Y:S05]  /*9980*/  @!P0 NANOSLEEP.SYNCS 0x989680 ;  /* 0x009896800000895d */ /* 0x010fea0003900000 */
[----:B------:R-:W4:Y:S02]  /*9990*/  @!P0 SYNCS.PHASECHK.TRANS64 P0, [R64+URZ+0x90], R0 ;  /* 0x00009000400085a7 */ /* 0x000f2400080010ff */
[----:B----4-:R-:W-:Y:S05]  /*99a0*/  @!P0 BRA `(.L_x_101) ;  /* 0xfffffffc00f08947 */ /* 0x010fea000383ffff */
[----:B------:R-:W-:Y:S05]  /*99b0*/  BRA `(.L_x_100) ;  /* 0xffffffc000dc7947 */ /* 0x000fea000383ffff */
.L_x_110:
[----:B--2---:R2:W4:Y:S02]  /*99c0*/  SYNCS.PHASECHK.TRANS64.TRYWAIT P0, [R2+URZ+0x20], R0 ;  /* 0x00002000020075a7 */ /* 0x00452400080011ff */
[----:B----4-:R-:W-:Y:S05]  /*99d0*/  @!P0 NANOSLEEP.SYNCS 0x989680 ;  /* 0x009896800000895d */ /* 0x010fea0003900000 */
[----:B------:R-:W4:Y:S02]  /*99e0*/  @!P0 SYNCS.PHASECHK.TRANS64 P0, [R2+URZ+0x20], R0 ;  /* 0x00002000020085a7 */ /* 0x000f2400080010ff */
[----:B----4-:R-:W-:Y:S05]  /*99f0*/  @!P0 BRA `(.L_x_110) ;  /* 0xfffffffc00f08947 */ /* 0x010fea000383ffff */
[----:B------:R-:W-:Y:S05]  /*9a00*/  BRA `(.L_x_109) ;  /* 0xffffffcc00b87947 */ /* 0x000fea000383ffff */
.L_x_118:
[----:B--2---:R2:W4:Y:S02]  /*9a10*/  SYNCS.PHASECHK.TRANS64.TRYWAIT P0, [R0+URZ+0x20], R6 ;  /* 0x00002006000075a7 */ /* 0x00452400080011ff */
[----:B----4-:R-:W-:Y:S05]  /*9a20*/  @!P0 NANOSLEEP.SYNCS 0x989680 ;  /* 0x009896800000895d */ /* 0x010fea0003900000 */
[----:B------:R-:W4:Y:S02]  /*9a30*/  @!P0 SYNCS.PHASECHK.TRANS64 P0, [R0+URZ+0x20], R6 ;  /* 0x00002006000085a7 */ /* 0x000f2400080010ff */
[----:B----4-:R-:W-:Y:S05]  /*9a40*/  @!P0 BRA `(.L_x_118) ;  /* 0xfffffffc00f08947 */ /* 0x010fea000383ffff */
[----:B------:R-:W-:Y:S05]  /*9a50*/  BRA `(.L_x_117) ;  /* 0xffffffd800b87947 */ /* 0x000fea000383ffff */
.L_x_126:
[----:B--2---:R2:W4:Y:S02]  /*9a60*/  SYNCS.PHASECHK.TRANS64.TRYWAIT P0, [R0+URZ+0x20], R5 ;  /* 0x00002005000075a7 */ /* 0x00452400080011ff */
[----:B----4-:R-:W-:Y:S05]  /*9a70*/  @!P0 NANOSLEEP.SYNCS 0x989680 ;  /* 0x009896800000895d */ /* 0x010fea0003900000 */
[----:B------:R-:W4:Y:S02]  /*9a80*/  @!P0 SYNCS.PHASECHK.TRANS64 P0, [R0+URZ+0x20], R5 ;  /* 0x00002005000085a7 */ /* 0x000f2400080010ff */
[----:B----4-:R-:W-:Y:S05]  /*9a90*/  @!P0 BRA `(.L_x_126) ;  /* 0xfffffffc00f08947 */ /* 0x010fea000383ffff */
[----:B------:R-:W-:Y:S05]  /*9aa0*/  BRA `(.L_x_125) ;  /* 0xffffffe400b87947 */ /* 0x000fea000383ffff */
        .weak           $__internal_0_$__cuda_sm10x_tcgen05_guardrail_trap_col_being_dealloced_not_returned_by_alloc
        .type           $__internal_0_$__cuda_sm10x_tcgen05_guardrail_trap_col_being_dealloced_not_returned_by_alloc,@function
        .size           $__internal_0_$__cuda_sm10x_tcgen05_guardrail_trap_col_being_dealloced_not_returned_by_alloc,($__internal_1_$__cuda_sm10x_tcgen05_guardrail_trap_phase_invalid_during_alloc - $__internal_0_$__cuda_sm10x_tcgen05_guardrail_trap_col_being_dealloced_not_returned_by_alloc)
$__internal_0_$__cuda_sm10x_tcgen05_guardrail_trap_col_being_dealloced_not_returned_by_alloc:
[----:B------:R-:W-:Y:S05]  /*9ab0*/  BPT.TRAP 0x1 ;  /* 0x000000040000795c */ /* 0x000fea0000300000 */
[----:B------:R-:W-:-:S04]  /*9ac0*/  HFMA2 R3, -RZ, RZ, 0, 0 ;  /* 0x00000000ff037431 */ /* 0x000fc800000001ff */
[----:B------:R-:W-:Y:S05]  /*9ad0*/  RET.REL.NODEC R2 `(_ZN7cutlass13device_kernelINS_4gemm6kernel13GemmUniversalIN4cute5tupleIJiiiiEEENS1_10collective13CollectiveMmaINS1_35MainloopSm100TmaUmmaWarpSpecializedILi2ELi2ELi4ENS5_IJNS4_1CILi1EEENSA_ILi8EEESB_EEEEENS5_IJNSA_ILi128EEESF_NSA_ILi64EEEEEENS_6half_tENS5_IJSB_llEEESI_NS5_IJlSB_lEEENS4_8TiledMMAINS4_8MMA_AtomIJNS4_20SM100_MMA_F16BF16_SSISI_SI_fLi128ELi128ELNS4_4UMMA5MajorE1ELSP_0ELNSO_7ScaleInE0ELSQ_0EEEEEENS4_6LayoutINS5_IJSB_SB_SB_EEENS5_IJNSA_ILi0EEESV_SV_EEEEENS5_IJNS4_10UnderscoreESY_SY_EEEEENS4_23SM90_TMA_LOAD_MULTICASTENS4_14ComposedLayoutINS4_7SwizzleILi3ELi4ELi3EEENS4_18smem_ptr_flag_bitsILi16EEENST_INS5_IJSG_SC_EEENS5_IJSB_SG_EEEEEEEvNS4_8identityENS4_13SM90_TMA_LOADENS12_IS14_S16_NST_INS5_IJSC_SG_EEENS5_IJSG_SB_EEEEEEEvS1B_EENS_8epilogue10collective18CollectiveEpilogueINS1I_23Sm100TmaWarpSpecializedILi4ELi2ELi32ELb1ELb0EEEJSH_NS5_IJNST_ISF_SB_EENST_INSA_ILi32EEESB_EEEEESI_SK_SI_SK_NS1I_6fusion15FusionCallbacksIS1M_NS1R_17LinearCombinationISI_fSI_fLNS_15FloatRoundStyleE2EEESH_S1Q_JEEENS4_5SM1004TMEM4LOAD26SM100_TMEM_LOAD_32dp32b32xES1C_NS12_INS13_ILi2ELi4ELi3EEES16_NST_INS5_IJSC_S1O_EEENS5_IJS1O_SB_EEEEEEENS4_39AutoVectorizingCopyWithAssumedAlignmentILi128EEENS4_14SM90_TMA_STOREES25_S27_S27_EEEvvEEEEvNT_6ParamsE) ;  /* 0xffffff6402487950 */ /* 0x000fea0003c3ffff */
        .weak           $__internal_1_$__cuda_sm10x_tcgen05_guardrail_trap_phase_invalid_during_alloc
        .type           $__internal_1_$__cuda_sm10x_tcgen05_guardrail_trap_phase_invalid_during_alloc,@function
        .size           $__internal_1_$__cuda_sm10x_tcgen05_guardrail_trap_phase_invalid_during_alloc,($__internal_2_$__cuda_sm10x_tcgen05_guardrail_trap_unallocated_columns_being_dealloced - $__internal_1_$__cuda_sm10x_tcgen05_guardrail_trap_phase_invalid_during_alloc)
$__internal_1_$__cuda_sm10x_tcgen05_guardrail_trap_phase_invalid_during_alloc:
[----:B------:R-:W-:Y:S05]  /*9ae0*/  BPT.TRAP 0x1 ;  /* 0x000000040000795c */ /* 0x000fea0000300000 */
[----:B------:R-:W-:-:S04]  /*9af0*/  MOV R3, 0x0 ;  /* 0x0000000000037802 */ /* 0x000fc80000000f00 */
[----:B------:R-:W-:Y:S05]  /*9b00*/  RET.REL.NODEC R2 `(_ZN7cutlass13device_kernelINS_4gemm6kernel13GemmUniversalIN4cute5tupleIJiiiiEEENS1_10collective13CollectiveMmaINS1_35MainloopSm100TmaUmmaWarpSpecializedILi2ELi2ELi4ENS5_IJNS4_1CILi1EEENSA_ILi8EEESB_EEEEENS5_IJNSA_ILi128EEESF_NSA_ILi64EEEEEENS_6half_tENS5_IJSB_llEEESI_NS5_IJlSB_lEEENS4_8TiledMMAINS4_8MMA_AtomIJNS4_20SM100_MMA_F16BF16_SSISI_SI_fLi128ELi128ELNS4_4UMMA5MajorE1ELSP_0ELNSO_7ScaleInE0ELSQ_0EEEEEENS4_6LayoutINS5_IJSB_SB_SB_EEENS5_IJNSA_ILi0EEESV_SV_EEEEENS5_IJNS4_10UnderscoreESY_SY_EEEEENS4_23SM90_TMA_LOAD_MULTICASTENS4_14ComposedLayoutINS4_7SwizzleILi3ELi4ELi3EEENS4_18smem_ptr_flag_bitsILi16EEENST_INS5_IJSG_SC_EEENS5_IJSB_SG_EEEEEEEvNS4_8identityENS4_13SM90_TMA_LOADENS12_IS14_S16_NST_INS5_IJSC_SG_EEENS5_IJSG_SB_EEEEEEEvS1B_EENS_8epilogue10collective18CollectiveEpilogueINS1I_23Sm100TmaWarpSpecializedILi4ELi2ELi32ELb1ELb0EEEJSH_NS5_IJNST_ISF_SB_EENST_INSA_ILi32EEESB_EEEEESI_SK_SI_SK_NS1I_6fusion15FusionCallbacksIS1M_NS1R_17LinearCombinationISI_fSI_fLNS_15FloatRoundStyleE2EEESH_S1Q_JEEENS4_5SM1004TMEM4LOAD26SM100_TMEM_LOAD_32dp32b32xES1C_NS12_INS13_ILi2ELi4ELi3EEES16_NST_INS5_IJSC_S1O_EEENS5_IJS1O_SB_EEEEEEENS4_39AutoVectorizingCopyWithAssumedAlignmentILi128EEENS4_14SM90_TMA_STOREES25_S27_S27_EEEvvEEEEvNT_6ParamsE) ;  /* 0xffffff64023c7950 */ /* 0x000fea0003c3ffff */
        .weak           $__internal_2_$__cuda_sm10x_tcgen05_guardrail_trap_unallocated_columns_being_dealloced
        .type           $__internal_2_$__cuda_sm10x_tcgen05_guardrail_trap_unallocated_columns_being_dealloced,@function
        .size           $__internal_2_$__cuda_sm10x_tcgen05_guardrail_trap_unallocated_columns_being_dealloced,(.L_x_177 - $__internal_2_$__cuda_sm10x_tcgen05_guardrail_trap_unallocated_columns_being_dealloced)
$__internal_2_$__cuda_sm10x_tcgen05_guardrail_trap_unallocated_columns_being_dealloced:
[----:B------:R-:W-:Y:S05]  /*9b10*/  BPT.TRAP 0x1 ;  /* 0x000000040000795c */ /* 0x000fea0000300000 */
[----:B------:R-:W-:-:S04]  /*9b20*/  HFMA2 R3, -RZ, RZ, 0, 0 ;  /* 0x00000000ff037431 */ /* 0x000fc800000001ff */
[----:B------:R-:W-:Y:S05]  /*9b30*/  RET.REL.NODEC R2 `(_ZN7cutlass13device_kernelINS_4gemm6kernel13GemmUniversalIN4cute5tupleIJiiiiEEENS1_10collective13CollectiveMmaINS1_35MainloopSm100TmaUmmaWarpSpecializedILi2ELi2ELi4ENS5_IJNS4_1CILi1EEENSA_ILi8EEESB_EEEEENS5_IJNSA_ILi128EEESF_NSA_ILi64EEEEEENS_6half_tENS5_IJSB_llEEESI_NS5_IJlSB_lEEENS4_8TiledMMAINS4_8MMA_AtomIJNS4_20SM100_MMA_F16BF16_SSISI_SI_fLi128ELi128ELNS4_4UMMA5MajorE1ELSP_0ELNSO_7ScaleInE0ELSQ_0EEEEEENS4_6LayoutINS5_IJSB_SB_SB_EEENS5_IJNSA_ILi0EEESV_SV_EEEEENS5_IJNS4_10UnderscoreESY_SY_EEEEENS4_23SM90_TMA_LOAD_MULTICASTENS4_14ComposedLayoutINS4_7SwizzleILi3ELi4ELi3EEENS4_18smem_ptr_flag_bitsILi16EEENST_INS5_IJSG_SC_EEENS5_IJSB_SG_EEEEEEEvNS4_8identityENS4_13SM90_TMA_LOADENS12_IS14_S16_NST_INS5_IJSC_SG_EEENS5_IJSG_SB_EEEEEEEvS1B_EENS_8epilogue10collective18CollectiveEpilogueINS1I_23Sm100TmaWarpSpecializedILi4ELi2ELi32ELb1ELb0EEEJSH_NS5_IJNST_ISF_SB_EENST_INSA_ILi32EEESB_EEEEESI_SK_SI_SK_NS1I_6fusion15FusionCallbacksIS1M_NS1R_17LinearCombinationISI_fSI_fLNS_15FloatRoundStyleE2EEESH_S1Q_JEEENS4_5SM1004TMEM4LOAD26SM100_TMEM_LOAD_32dp32b32xES1C_NS12_INS13_ILi2ELi4ELi3EEES16_NST_INS5_IJSC_S1O_EEENS5_IJS1O_SB_EEEEEEENS4_39AutoVectorizingCopyWithAssumedAlignmentILi128EEENS4_14SM90_TMA_STOREES25_S27_S27_EEEvvEEEEvNT_6ParamsE) ;  /* 0xffffff6402307950 */ /* 0x000fea0003c3ffff */
.L_x_176:
[----:B------:R-:W-:-:S00]  /*9b40*/  BRA `(.L_x_176) ;  /* 0xfffffffc00fc7947 */ /* 0x000fc0000383ffff */
[----:B------:R-:W-:-:S00]  /*9b50*/  NOP ;  /* 0x0000000000007918 */ /* 0x000fc00000000000 */
        /* <DEDUP_REMOVED lines=10> */
.L_x_177:


//--------------------- .nv.global.init           --------------------------
	.section	.nv.global.init,"aw",@progbits
.nv.global.init:
	.type		$str$27,@object
	.size		$str$27,($str$28 - $str$27)
$str$27:
        /*0000*/ 	.byte	0x28, 0x61, 0x64, 0x64, 0x72, 0x65, 0x73, 0x73, 0x20, 0x26, 0x20, 0x6d, 0x61, 0x73, 0x6b, 0x29
        /*0010*/ 	.byte	0x20, 0x3d, 0x3d, 0x20, 0x30, 0x00
	.type		$str$28,@object
	.size		$str$28,($str$26 - $str$28)
$str$28:
        /*0016*/ 	.byte	0x2f, 0x74, 0x6d, 0x70, 0x2f, 0x63, 0x75, 0x74, 0x6c, 0x61, 0x73, 0x73, 0x5f, 0x73, 0x77, 0x65
        /*0026*/ 	.byte	0x65, 0x70, 0x5f, 0x73, 0x72, 0x63, 0x2f, 0x69, 0x6e, 0x63, 0x6c, 0x75, 0x64, 0x65, 0x2f, 0x63
        /*0036*/ 	.byte	0x75, 0x74, 0x65, 0x2f, 0x70, 0x6f, 0x69, 0x6e, 0x74, 0x65, 0x72, 0x5f, 0x66, 0x6c, 0x61, 0x67
        /*0046*/ 	.byte	0x67, 0x65, 0x64, 0x2e, 0x68, 0x70, 0x70, 0x00
	.type		$str$26,@object
	.size		$str$26,($str$25 - $str$26)
$str$26:
        /*004e*/ 	.byte	0x2f, 0x74, 0x6d, 0x70, 0x2f, 0x63, 0x75, 0x74, 0x6c, 0x61, 0x73, 0x73, 0x5f, 0x73, 0x77, 0x65
        /*005e*/ 	.byte	0x65, 0x70, 0x5f, 0x73, 0x72, 0x63, 0x2f, 0x69, 0x6e, 0x63, 0x6c, 0x75, 0x64, 0x65, 0x2f, 0x63
        /*006e*/ 	.byte	0x75, 0x74, 0x65, 0x2f, 0x61, 0x74, 0x6f, 0x6d, 0x2f, 0x63, 0x6f, 0x70, 0x79, 0x5f, 0x74, 0x72
        /*007e*/ 	.byte	0x61, 0x69, 0x74, 0x73, 0x5f, 0x73, 0x6d, 0x31, 0x30, 0x30, 0x2e, 0x68, 0x70, 0x70, 0x00
	.type		$str$25,@object
	.size		$str$25,(__unnamed_1 - $str$25)
$str$25:
        /*008d*/ 	.byte	0x28, 0x28, 0x75, 0x69, 0x6e, 0x74, 0x33, 0x32, 0x5f, 0x74, 0x28, 0x74, 0x68, 0x72, 0x65, 0x61
        /*009d*/ 	.byte	0x64, 0x49, 0x64, 0x78, 0x2e, 0x78, 0x29, 0x20, 0x2f, 0x20, 0x33, 0x32, 0x29, 0x20, 0x25, 0x20
        /*00ad*/ 	.byte	0x34, 0x29, 0x20, 0x3d, 0x3d, 0x20, 0x28, 0x28, 0x28, 0x74, 0x6d, 0x65, 0x6d, 0x5f, 0x61, 0x64
        /*00bd*/ 	.byte	0x64, 0x72, 0x20, 0x3e, 0x3e, 0x20, 0x31, 0x36, 0x29, 0x20, 0x2f, 0x20, 0x33, 0x32, 0x29, 0x20
        /*00cd*/ 	.byte	0x25, 0x20, 0x34, 0x29, 0x00
	.type		__unnamed_1,@object
	.size		__unnamed_1,(__unnamed_2 - __unnamed_1)
__unnamed_1:
        /*00d2*/ 	.byte	0x61, 0x75, 0x74, 0x6f, 0x20, 0x63, 0x75, 0x74, 0x65, 0x3a, 0x3a, 0x61, 0x73, 0x5f, 0x70, 0x6f
        /* <DEDUP_REMOVED lines=24> */
        /*0262*/ 	.byte	0x3e, 0x3e, 0x3e, 0x3e, 0x5d, 0x00
	.type		__unnamed_2,@object
	.size		__unnamed_2,(.L_2 - __unnamed_2)
__unnamed_2:
        /* <DEDUP_REMOVED lines=42> */
        /*0508*/ 	.byte	0x3e, 0x3e, 0x5d, 0x00
.L_2:


//--------------------- .nv.shared._ZN7cutlass13device_kernelINS_4gemm6kernel13GemmUniversalIN4cute5tupleIJiiiiEEENS1_10collective13CollectiveMmaINS1_35MainloopSm100TmaUmmaWarpSpecializedILi2ELi2ELi4ENS5_IJNS4_1CILi1EEENSA_ILi8EEESB_EEEEENS5_IJNSA_ILi128EEESF_NSA_ILi64EEEEEENS_6half_tENS5_IJSB_llEEESI_NS5_IJlSB_lEEENS4_8TiledMMAINS4_8MMA_AtomIJNS4_20SM100_MMA_F16BF16_SSISI_SI_fLi128ELi128ELNS4_4UMMA5MajorE1ELSP_0ELNSO_7ScaleInE0ELSQ_0EEEEEENS4_6LayoutINS5_IJSB_SB_SB_EEENS5_IJNSA_ILi0EEESV_SV_EEEEENS5_IJNS4_10UnderscoreESY_SY_EEEEENS4_23SM90_TMA_LOAD_MULTICASTENS4_14ComposedLayoutINS4_7SwizzleILi3ELi4ELi3EEENS4_18smem_ptr_flag_bitsILi16EEENST_INS5_IJSG_SC_EEENS5_IJSB_SG_EEEEEEEvNS4_8identityENS4_13SM90_TMA_LOADENS12_IS14_S16_NST_INS5_IJSC_SG_EEENS5_IJSG_SB_EEEEEEEvS1B_EENS_8epilogue10collective18CollectiveEpilogueINS1I_23Sm100TmaWarpSpecializedILi4ELi2ELi32ELb1ELb0EEEJSH_NS5_IJNST_ISF_SB_EENST_INSA_ILi32EEESB_EEEEESI_SK_SI_SK_NS1I_6fusion15FusionCallbacksIS1M_NS1R_17LinearCombinationISI_fSI_fLNS_15FloatRoundStyleE2EEESH_S1Q_JEEENS4_5SM1004TMEM4LOAD26SM100_TMEM_LOAD_32dp32b32xES1C_NS12_INS13_ILi2ELi4ELi3EEES16_NST_INS5_IJSC_S1O_EEENS5_IJS1O_SB_EEEEEEENS4_39AutoVectorizingCopyWithAssumedAlignmentILi128EEENS4_14SM90_TMA_STOREES25_S27_S27_EEEvvEEEEvNT_6ParamsE --------------------------
	.section	.nv.shared._ZN7cutlass13device_kernelINS_4gemm6kernel13GemmUniversalIN4cute5tupleIJiiiiEEENS1_10collective13CollectiveMmaINS1_35MainloopSm100TmaUmmaWarpSpecializedILi2ELi2ELi4ENS5_IJNS4_1CILi1EEENSA_ILi8EEESB_EEEEENS5_IJNSA_ILi128EEESF_NSA_ILi64EEEEEENS_6half_tENS5_IJSB_llEEESI_NS5_IJlSB_lEEENS4_8TiledMMAINS4_8MMA_AtomIJNS4_20SM100_MMA_F16BF16_SSISI_SI_fLi128ELi128ELNS4_4UMMA5MajorE1ELSP_0ELNSO_7ScaleInE0ELSQ_0EEEEEENS4_6LayoutINS5_IJSB_SB_SB_EEENS5_IJNSA_ILi0EEESV_SV_EEEEENS5_IJNS4_10UnderscoreESY_SY_EEEEENS4_23SM90_TMA_LOAD_MULTICASTENS4_14ComposedLayoutINS4_7SwizzleILi3ELi4ELi3EEENS4_18smem_ptr_flag_bitsILi16EEENST_INS5_IJSG_SC_EEENS5_IJSB_SG_EEEEEEEvNS4_8identityENS4_13SM90_TMA_LOADENS12_IS14_S16_NST_INS5_IJSC_SG_EEENS5_IJSG_SB_EEEEEEEvS1B_EENS_8epilogue10collective18CollectiveEpilogueINS1I_23Sm100TmaWarpSpecializedILi4ELi2ELi32ELb1ELb0EEEJSH_NS5_IJNST_ISF_SB_EENST_INSA_ILi32EEESB_EEEEESI_SK_SI_SK_NS1I_6fusion15FusionCallbacksIS1M_NS1R_17LinearCombinationISI_fSI_fLNS_15FloatRoundStyleE2EEESH_S1Q_JEEENS4_5SM1004TMEM4LOAD26SM100_TMEM_LOAD_32dp32b32xES1C_NS12_INS13_ILi2ELi4ELi3EEES16_NST_INS5_IJSC_S1O_EEENS5_IJS1O_SB_EEEEEEENS4_39AutoVectorizingCopyWithAssumedAlignmentILi128EEENS4_14SM90_TMA_STOREES25_S27_S27_EEEvvEEEEvNT_6ParamsE,"aw",@nobits
	.sectionflags	@""
	.align	16
	.zero		1024


//--------------------- .nv.shared.reserved.0     --------------------------
	.section	.nv.shared.reserved.0,"aw",@nobits
	.weak		__nv_reservedSMEM_offset_0_alias
	.size		__nv_reservedSMEM_offset_0_alias, 0, 64
	.other		__nv_reservedSMEM_offset_0_alias,@"STO_CUDA_RESERVED_SHARED STV_DEFAULT"
__nv_reservedSMEM_offset_0_alias:
	.zero		0
.nv.shared.reserved.0:
	.zero		64
	.weak		__nv_reservedSMEM_tcgen05_partition
	.type		__nv_reservedSMEM_tcgen05_partition,@object
	.size		__nv_reservedSMEM_tcgen05_partition,(.L_0 - __nv_reservedSMEM_tcgen05_partition)
__nv_reservedSMEM_tcgen05_partition:
	.zero		32
.L_0:


//--------------------- .nv.global                --------------------------
	.section	.nv.global,"aw",@nobits
.nv.global:
	.type		_ZN40_INTERNAL_170796fd_4_k_cu_e188c8a7_377194cute1_E,@object
	.size		_ZN40_INTERNAL_170796fd_4_k_cu_e188c8a7_377194cute1_E,(_ZN40_INTERNAL_170796fd_4_k_cu_e188c8a7_377194cuda3std3__45__cpo6cbeginE - _ZN40_INTERNAL_170796fd_4_k_cu_e188c8a7_377194cute1_E)
_ZN40_INTERNAL_170796fd_4_k_cu_e188c8a7_377194cute1_E:
	.zero		1
	.type		_ZN40_INTERNAL_170796fd_4_k_cu_e188c8a7_377194cuda3std3__45__cpo6cbeginE,@object
	.size		_ZN40_INTERNAL_170796fd_4_k_cu_e188c8a7_377194cuda3std3__45__cpo6cbeginE,(_ZN40_INTERNAL_170796fd_4_k_cu_e188c8a7_377194cuda3std3__48in_placeE - _ZN40_INTERNAL_170796fd_4_k_cu_e188c8a7_377194cuda3std3__45__cpo6cbeginE)
_ZN40_INTERNAL_170796fd_4_k_cu_e188c8a7_377194cuda3std3__45__cpo6cbeginE:
	.zero		1
	.type		_ZN40_INTERNAL_170796fd_4_k_cu_e188c8a7_377194cuda3std3__48in_placeE,@object
	.size		_ZN40_INTERNAL_170796fd_4_k_cu_e188c8a7_377194cuda3std3__48in_placeE,(_ZN40_INTERNAL_170796fd_4_k_cu_e188c8a7_377194cuda3std6ranges3__45__cpo9iter_moveE - _ZN40_INTERNAL_170796fd_4_k_cu_e188c8a7_377194cuda3std3__48in_placeE)
_ZN40_INTERNAL_170796fd_4_k_cu_e188c8a7_377194cuda3std3__48in_placeE:
	.zero		1
	.type		_ZN40_INTERNAL_170796fd_4_k_cu_e188c8a7_377194cuda3std6ranges3__45__cpo9iter_moveE,@object
	.size		_ZN40_INTERNAL_170796fd_4_k_cu_e188c8a7_377194cuda3std6ranges3__45__cpo9iter_moveE,(_ZN40_INTERNAL_170796fd_4_k_cu_e188c8a7_377194cuda3std3__45__cpo5beginE - _ZN40_INTERNAL_170796fd_4_k_cu_e188c8a7_377194cuda3std6ranges3__45__cpo9iter_moveE)
_ZN40_INTERNAL_170796fd_4_k_cu_e188c8a7_377194cuda3std6ranges3__45__cpo9iter_moveE:
	.zero		1
	.type		_ZN40_INTERNAL_170796fd_4_k_cu_e188c8a7_377194cuda3std3__45__cpo5beginE,@object
	.size		_ZN40_INTERNAL_170796fd_4_k_cu_e188c8a7_377194cuda3std3__45__cpo5beginE,(_ZN40_INTERNAL_170796fd_4_k_cu_e188c8a7_377194cuda3std3__442_GLOBAL__N__170796fd_4_k_cu_e188c8a7_377196ignoreE - _ZN40_INTERNAL_170796fd_4_k_cu_e188c8a7_377194cuda3std3__45__cpo5beginE)
_ZN40_INTERNAL_170796fd_4_k_cu_e188c8a7_377194cuda3std3__45__cpo5beginE:
	.zero		1
	.type		_ZN40_INTERNAL_170796fd_4_k_cu_e188c8a7_377194cuda3std3__442_GLOBAL__N__170796fd_4_k_cu_e188c8a7_377196ignoreE,@object
	.size		_ZN40_INTERNAL_170796fd_4_k_cu_e188c8a7_377194cuda3std3__442_GLOBAL__N__170796fd_4_k_cu_e188c8a7_377196ignoreE,(_ZN40_INTERNAL_170796fd_4_k_cu_e188c8a7_377194cute7productE - _ZN40_INTERNAL_170796fd_4_k_cu_e188c8a7_377194cuda3std3__442_GLOBAL__N__170796fd_4_k_cu_e188c8a7_377196ignoreE)
_ZN40_INTERNAL_170796fd_4_k_cu_e188c8a7_377194cuda3std3__442_GLOBAL__N__170796fd_4_k_cu_e188c8a7_377196ignoreE:
	.zero		1
	.type		_ZN40_INTERNAL_170796fd_4_k_cu_e188c8a7_377194cute7productE,@object
	.size		_ZN40_INTERNAL_170796fd_4_k_cu_e188c8a7_377194cute7productE,(_ZN40_INTERNAL_170796fd_4_k_cu_e188c8a7_377194cuda3std3__45__cpo3endE - _ZN40_INTERNAL_170796fd_4_k_cu_e188c8a7_377194cute7productE)
_ZN40_INTERNAL_170796fd_4_k_cu_e188c8a7_377194cute7productE:
	.zero		1
	.type		_ZN40_INTERNAL_170796fd_4_k_cu_e188c8a7_377194cuda3std3__45__cpo3endE,@object
	.size		_ZN40_INTERNAL_170796fd_4_k_cu_e188c8a7_377194cuda3std3__45__cpo3endE,(_ZN40_INTERNAL_170796fd_4_k_cu_e188c8a7_377194cuda3std3__419piecewise_constructE - _ZN40_INTERNAL_170796fd_4_k_cu_e188c8a7_377194cuda3std3__45__cpo3endE)
_ZN40_INTERNAL_170796fd_4_k_cu_e188c8a7_377194cuda3std3__45__cpo3endE:
	.zero		1
	.type		_ZN40_INTERNAL_170796fd_4_k_cu_e188c8a7_377194cuda3std3__419piecewise_constructE,@object
	.size		_ZN40_INTERNAL_170796fd_4_k_cu_e188c8a7_377194cuda3std3__419piecewise_constructE,(_ZN40_INTERNAL_170796fd_4_k_cu_e188c8a7_377194cuda3std3__45__cpo4cendE - _ZN40_INTERNAL_170796fd_4_k_cu_e188c8a7_377194cuda3std3__419piecewise_constructE)
_ZN40_INTERNAL_170796fd_4_k_cu_e188c8a7_377194cuda3std3__419piecewise_constructE:
	.zero		1
	.type		_ZN40_INTERNAL_170796fd_4_k_cu_e188c8a7_377194cuda3std3__45__cpo4cendE,@object
	.size		_ZN40_INTERNAL_170796fd_4_k_cu_e188c8a7_377194cuda3std3__45__cpo4cendE,(_ZN40_INTERNAL_170796fd_4_k_cu_e188c8a7_377194cuda3std6ranges3__45__cpo4swapE - _ZN40_INTERNAL_170796fd_4_k_cu_e188c8a7_377194cuda3std3__45__cpo4cendE)
_ZN40_INTERNAL_170796fd_4_k_cu_e188c8a7_377194cuda3std3__45__cpo4cendE:
	.zero		1
	.type		_ZN40_INTERNAL_170796fd_4_k_cu_e188c8a7_377194cuda3std6ranges3__45__cpo4swapE,@object
	.size		_ZN40_INTERNAL_170796fd_4_k_cu_e188c8a7_377194cuda3std6ranges3__45__cpo4swapE,(.L_10 - _ZN40_INTERNAL_170796fd_4_k_cu_e188c8a7_377194cuda3std6ranges3__45__cpo4swapE)
_ZN40_INTERNAL_170796fd_4_k_cu_e188c8a7_377194cuda3std6ranges3__45__cpo4swapE:
	.zero		1
.L_10:


//--------------------- .nv.constant0._ZN7cutlass13device_kernelINS_4gemm6kernel13GemmUniversalIN4cute5tupleIJiiiiEEENS1_10collective13CollectiveMmaINS1_35MainloopSm100TmaUmmaWarpSpecializedILi2ELi2ELi4ENS5_IJNS4_1CILi1EEENSA_ILi8EEESB_EEEEENS5_IJNSA_ILi128EEESF_NSA_ILi64EEEEEENS_6half_tENS5_IJSB_llEEESI_NS5_IJlSB_lEEENS4_8TiledMMAINS4_8MMA_AtomIJNS4_20SM100_MMA_F16BF16_SSISI_SI_fLi128ELi128ELNS4_4UMMA5MajorE1ELSP_0ELNSO_7ScaleInE0ELSQ_0EEEEEENS4_6LayoutINS5_IJSB_SB_SB_EEENS5_IJNSA_ILi0EEESV_SV_EEEEENS5_IJNS4_10UnderscoreESY_SY_EEEEENS4_23SM90_TMA_LOAD_MULTICASTENS4_14ComposedLayoutINS4_7SwizzleILi3ELi4ELi3EEENS4_18smem_ptr_flag_bitsILi16EEENST_INS5_IJSG_SC_EEENS5_IJSB_SG_EEEEEEEvNS4_8identityENS4_13SM90_TMA_LOADENS12_IS14_S16_NST_INS5_IJSC_SG_EEENS5_IJSG_SB_EEEEEEEvS1B_EENS_8epilogue10collective18CollectiveEpilogueINS1I_23Sm100TmaWarpSpecializedILi4ELi2ELi32ELb1ELb0EEEJSH_NS5_IJNST_ISF_SB_EENST_INSA_ILi32EEESB_EEEEESI_SK_SI_SK_NS1I_6fusion15FusionCallbacksIS1M_NS1R_17LinearCombinationISI_fSI_fLNS_15FloatRoundStyleE2EEESH_S1Q_JEEENS4_5SM1004TMEM4LOAD26SM100_TMEM_LOAD_32dp32b32xES1C_NS12_INS13_ILi2ELi4ELi3EEES16_NST_INS5_IJSC_S1O_EEENS5_IJS1O_SB_EEEEEEENS4_39AutoVectorizingCopyWithAssumedAlignmentILi128EEENS4_14SM90_TMA_STOREES25_S27_S27_EEEvvEEEEvNT_6ParamsE --------------------------
	.section	.nv.constant0._ZN7cutlass13device_kernelINS_4gemm6kernel13GemmUniversalIN4cute5tupleIJiiiiEEENS1_10collective13CollectiveMmaINS1_35MainloopSm100TmaUmmaWarpSpecializedILi2ELi2ELi4ENS5_IJNS4_1CILi1EEENSA_ILi8EEESB_EEEEENS5_IJNSA_ILi128EEESF_NSA_ILi64EEEEEENS_6half_tENS5_IJSB_llEEESI_NS5_IJlSB_lEEENS4_8TiledMMAINS4_8MMA_AtomIJNS4_20SM100_MMA_F16BF16_SSISI_SI_fLi128ELi128ELNS4_4UMMA5MajorE1ELSP_0ELNSO_7ScaleInE0ELSQ_0EEEEEENS4_6LayoutINS5_IJSB_SB_SB_EEENS5_IJNSA_ILi0EEESV_SV_EEEEENS5_IJNS4_10UnderscoreESY_SY_EEEEENS4_23SM90_TMA_LOAD_MULTICASTENS4_14ComposedLayoutINS4_7SwizzleILi3ELi4ELi3EEENS4_18smem_ptr_flag_bitsILi16EEENST_INS5_IJSG_SC_EEENS5_IJSB_SG_EEEEEEEvNS4_8identityENS4_13SM90_TMA_LOADENS12_IS14_S16_NST_INS5_IJSC_SG_EEENS5_IJSG_SB_EEEEEEEvS1B_EENS_8epilogue10collective18CollectiveEpilogueINS1I_23Sm100TmaWarpSpecializedILi4ELi2ELi32ELb1ELb0EEEJSH_NS5_IJNST_ISF_SB_EENST_INSA_ILi32EEESB_EEEEESI_SK_SI_SK_NS1I_6fusion15FusionCallbacksIS1M_NS1R_17LinearCombinationISI_fSI_fLNS_15FloatRoundStyleE2EEESH_S1Q_JEEENS4_5SM1004TMEM4LOAD26SM100_TMEM_LOAD_32dp32b32xES1C_NS12_INS13_ILi2ELi4ELi3EEES16_NST_INS5_IJSC_S1O_EEENS5_IJS1O_SB_EEEEEEENS4_39AutoVectorizingCopyWithAssumedAlignmentILi128EEENS4_14SM90_TMA_STOREES25_S27_S27_EEEvvEEEEvNT_6ParamsE,"a",@progbits
	.sectionflags	@""
	.align	4
.nv.constant0._ZN7cutlass13device_kernelINS_4gemm6kernel13GemmUniversalIN4cute5tupleIJiiiiEEENS1_10collective13CollectiveMmaINS1_35MainloopSm100TmaUmmaWarpSpecializedILi2ELi2ELi4ENS5_IJNS4_1CILi1EEENSA_ILi8EEESB_EEEEENS5_IJNSA_ILi128EEESF_NSA_ILi64EEEEEENS_6half_tENS5_IJSB_llEEESI_NS5_IJlSB_lEEENS4_8TiledMMAINS4_8MMA_AtomIJNS4_20SM100_MMA_F16BF16_SSISI_SI_fLi128ELi128ELNS4_4UMMA5MajorE1ELSP_0ELNSO_7ScaleInE0ELSQ_0EEEEEENS4_6LayoutINS5_IJSB_SB_SB_EEENS5_IJNSA_ILi0EEESV_SV_EEEEENS5_IJNS4_10UnderscoreESY_SY_EEEEENS4_23SM90_TMA_LOAD_MULTICASTENS4_14ComposedLayoutINS4_7SwizzleILi3ELi4ELi3EEENS4_18smem_ptr_flag_bitsILi16EEENST_INS5_IJSG_SC_EEENS5_IJSB_SG_EEEEEEEvNS4_8identityENS4_13SM90_TMA_LOADENS12_IS14_S16_NST_INS5_IJSC_SG_EEENS5_IJSG_SB_EEEEEEEvS1B_EENS_8epilogue10collective18CollectiveEpilogueINS1I_23Sm100TmaWarpSpecializedILi4ELi2ELi32ELb1ELb0EEEJSH_NS5_IJNST_ISF_SB_EENST_INSA_ILi32EEESB_EEEEESI_SK_SI_SK_NS1I_6fusion15FusionCallbacksIS1M_NS1R_17LinearCombinationISI_fSI_fLNS_15FloatRoundStyleE2EEESH_S1Q_JEEENS4_5SM1004TMEM4LOAD26SM100_TMEM_LOAD_32dp32b32xES1C_NS12_INS13_ILi2ELi4ELi3EEES16_NST_INS5_IJSC_S1O_EEENS5_IJS1O_SB_EEEEEEENS4_39AutoVectorizingCopyWithAssumedAlignmentILi128EEENS4_14SM90_TMA_STOREES25_S27_S27_EEEvvEEEEvNT_6ParamsE:
	.zero		2944


//--------------------- SYMBOLS --------------------------

	.type		.nv.reservedSmem.offset0,@object
	.size		.nv.reservedSmem.offset0,0x4
	.type		.nv.reservedSmem.cap,@object
	.size		.nv.reservedSmem.cap,0x4
	.type		__assertfail,@function
